	.target	sm_90a

	.elftype	@"ET_EXEC"


//--------------------- .note.nv.tkinfo           --------------------------
	.section	.note.nv.tkinfo,"",@"SHT_NOTE"
	.sectionflags	@"SHF_NOTE_NV_TKINFO"
	.tkinfo
        /*0018*/ 	.word	0x00000002
        /*0030*/ 	.string	""
        /*0030*/ 	.string	"ptxas"
        /*0030*/ 	.string	"Cuda compilation tools, release 13.0, V13.0.88"
        /*0030*/ 	.string	"Build cuda_13.0.r13.0/compiler.36424714_0"
        /*0030*/ 	.string	"-v  -suppress-debug-info  -lineinfo  -arch sm_90a "



//--------------------- .note.nv.cuinfo           --------------------------
	.section	.note.nv.cuinfo,"",@"SHT_NOTE"
	.sectionflags	@"SHF_NOTE_NV_CUINFO"
        /*0018*/ 	.short	0x0002
        /*001a*/ 	.short	0x005a
        /*001c*/ 	.short	0x0082
	.zero		2


//--------------------- .nv.info                  --------------------------
	.section	.nv.info,"",@"SHT_CUDA_INFO"
	.align	4


	//----- nvinfo : EIATTR_REGCOUNT
	.align		4
        /*0000*/ 	.byte	0x04, 0x2f
        /*0002*/ 	.short	(.L_1 - .L_0)
	.align		4
.L_0:
        /*0004*/ 	.word	index@(matmul_kernel)
        /*0008*/ 	.word	0x000000ff


	//----- nvinfo : EIATTR_FRAME_SIZE
	.align		4
.L_1:
        /*000c*/ 	.byte	0x04, 0x11
        /*000e*/ 	.short	(.L_3 - .L_2)
	.align		4
.L_2:
        /*0010*/ 	.word	index@(matmul_kernel)
        /*0014*/ 	.word	0x00000018


	//----- nvinfo : EIATTR_MIN_STACK_SIZE
	.align		4
.L_3:
        /*0018*/ 	.byte	0x04, 0x12
        /*001a*/ 	.short	(.L_5 - .L_4)
	.align		4
.L_4:
        /*001c*/ 	.word	index@(matmul_kernel)
        /*0020*/ 	.word	0x00000018
.L_5:


//--------------------- .nv.compat                --------------------------
	.section	.nv.compat,"",@"SHT_CUDA_COMPAT_INFO"
	.align	4
        /*0000*/ 	.byte	0x02, 0x09, 0x01, 0x00, 0x02, 0x02, 0x04, 0x00, 0x02, 0x05, 0x05, 0x00, 0x03, 0x07, 0x01, 0x01
        /*0010*/ 	.byte	0x02, 0x03, 0x00, 0x00, 0x02, 0x06, 0x01, 0x00, 0x04, 0x0b, 0x08, 0x00, 0x00, 0x00, 0x00, 0x00
        /*0020*/ 	.byte	0x00, 0x00, 0x00, 0x00


//--------------------- .nv.info.matmul_kernel    --------------------------
	.section	.nv.info.matmul_kernel,"",@"SHT_CUDA_INFO"
	.sectionflags	@""
	.align	4


	//----- nvinfo : EIATTR_CUDA_API_VERSION
	.align		4
        /*0000*/ 	.byte	0x04, 0x37
        /*0002*/ 	.short	(.L_7 - .L_6)
.L_6:
        /*0004*/ 	.word	0x00000082


	//----- nvinfo : EIATTR_KPARAM_INFO
	.align		4
.L_7:
        /*0008*/ 	.byte	0x04, 0x17
        /*000a*/ 	.short	(.L_9 - .L_8)
.L_8:
        /*000c*/ 	.word	0x00000000
        /*0010*/ 	.short	0x000d
        /*0012*/ 	.short	0x0048
        /*0014*/ 	.byte	0x00, 0xf4, 0x21, 0x00


	//----- nvinfo : EIATTR_KPARAM_INFO
	.align		4
.L_9:
        /*0018*/ 	.byte	0x04, 0x17
        /*001a*/ 	.short	(.L_11 - .L_10)
.L_10:
        /*001c*/ 	.word	0x00000000
        /*0020*/ 	.short	0x000c
        /*0022*/ 	.short	0x0040
        /*0024*/ 	.byte	0x00, 0xf4, 0x21, 0x00


	//----- nvinfo : EIATTR_KPARAM_INFO
	.align		4
.L_11:
        /*0028*/ 	.byte	0x04, 0x17
        /*002a*/ 	.short	(.L_13 - .L_12)
.L_12:
        /*002c*/ 	.word	0x00000000
        /*0030*/ 	.short	0x000b
        /*0032*/ 	.short	0x0038
        /*0034*/ 	.byte	0x00, 0xf0, 0x11, 0x00


	//----- nvinfo : EIATTR_KPARAM_INFO
	.align		4
.L_13:
        /*0038*/ 	.byte	0x04, 0x17
        /*003a*/ 	.short	(.L_15 - .L_14)
.L_14:
        /*003c*/ 	.word	0x00000000
        /*0040*/ 	.short	0x000a
        /*0042*/ 	.short	0x0034
        /*0044*/ 	.byte	0x00, 0xf0, 0x11, 0x00


	//----- nvinfo : EIATTR_KPARAM_INFO
	.align		4
.L_15:
        /*0048*/ 	.byte	0x04, 0x17
        /*004a*/ 	.short	(.L_17 - .L_16)
.L_16:
        /*004c*/ 	.word	0x00000000
        /*0050*/ 	.short	0x0009
        /*0052*/ 	.short	0x0030
        /*0054*/ 	.byte	0x00, 0xf0, 0x11, 0x00


	//----- nvinfo : EIATTR_KPARAM_INFO
	.align		4
.L_17:
        /*0058*/ 	.byte	0x04, 0x17
        /*005a*/ 	.short	(.L_19 - .L_18)
.L_18:
        /*005c*/ 	.word	0x00000000
        /*0060*/ 	.short	0x0008
        /*0062*/ 	.short	0x002c
        /*0064*/ 	.byte	0x00, 0xf0, 0x11, 0x00


	//----- nvinfo : EIATTR_KPARAM_INFO
	.align		4
.L_19:
        /*0068*/ 	.byte	0x04, 0x17
        /*006a*/ 	.short	(.L_21 - .L_20)
.L_20:
        /*006c*/ 	.word	0x00000000
        /*0070*/ 	.short	0x0007
        /*0072*/ 	.short	0x0028
        /*0074*/ 	.byte	0x00, 0xf0, 0x11, 0x00


	//----- nvinfo : EIATTR_KPARAM_INFO
	.align		4
.L_21:
        /*0078*/ 	.byte	0x04, 0x17
        /*007a*/ 	.short	(.L_23 - .L_22)
.L_22:
        /*007c*/ 	.word	0x00000000
        /*0080*/ 	.short	0x0006
        /*0082*/ 	.short	0x0024
        /*0084*/ 	.byte	0x00, 0xf0, 0x11, 0x00


	//----- nvinfo : EIATTR_KPARAM_INFO
	.align		4
.L_23:
        /*0088*/ 	.byte	0x04, 0x17
        /*008a*/ 	.short	(.L_25 - .L_24)
.L_24:
        /*008c*/ 	.word	0x00000000
        /*0090*/ 	.short	0x0005
        /*0092*/ 	.short	0x0020
        /*0094*/ 	.byte	0x00, 0xf0, 0x11, 0x00


	//----- nvinfo : EIATTR_KPARAM_INFO
	.align		4
.L_25:
        /*0098*/ 	.byte	0x04, 0x17
        /*009a*/ 	.short	(.L_27 - .L_26)
.L_26:
        /*009c*/ 	.word	0x00000000
        /*00a0*/ 	.short	0x0004
        /*00a2*/ 	.short	0x001c
        /*00a4*/ 	.byte	0x00, 0xf0, 0x11, 0x00


	//----- nvinfo : EIATTR_KPARAM_INFO
	.align		4
.L_27:
        /*00a8*/ 	.byte	0x04, 0x17
        /*00aa*/ 	.short	(.L_29 - .L_28)
.L_28:
        /*00ac*/ 	.word	0x00000000
        /*00b0*/ 	.short	0x0003
        /*00b2*/ 	.short	0x0018
        /*00b4*/ 	.byte	0x00, 0xf0, 0x11, 0x00


	//----- nvinfo : EIATTR_KPARAM_INFO
	.align		4
.L_29:
        /*00b8*/ 	.byte	0x04, 0x17
        /*00ba*/ 	.short	(.L_31 - .L_30)
.L_30:
        /*00bc*/ 	.word	0x00000000
        /*00c0*/ 	.short	0x0002
        /*00c2*/ 	.short	0x0010
        /*00c4*/ 	.byte	0x00, 0xf4, 0x21, 0x00


	//----- nvinfo : EIATTR_KPARAM_INFO
	.align		4
.L_31:
        /*00c8*/ 	.byte	0x04, 0x17
        /*00ca*/ 	.short	(.L_33 - .L_32)
.L_32:
        /*00cc*/ 	.word	0x00000000
        /*00d0*/ 	.short	0x0001
        /*00d2*/ 	.short	0x0008
        /*00d4*/ 	.byte	0x00, 0xf4, 0x21, 0x00


	//----- nvinfo : EIATTR_KPARAM_INFO
	.align		4
.L_33:
        /*00d8*/ 	.byte	0x04, 0x17
        /*00da*/ 	.short	(.L_35 - .L_34)
.L_34:
        /*00dc*/ 	.word	0x00000000
        /*00e0*/ 	.short	0x0000
        /*00e2*/ 	.short	0x0000
        /*00e4*/ 	.byte	0x00, 0xf4, 0x21, 0x00


	//----- nvinfo : EIATTR_SPARSE_MMA_MASK
	.align		4
.L_35:
        /*00e8*/ 	.byte	0x03, 0x50
        /*00ea*/ 	.short	0x0000


	//----- nvinfo : EIATTR_MAXREG_COUNT
	.align		4
        /*00ec*/ 	.byte	0x03, 0x1b
        /*00ee*/ 	.short	0x00ff


	//----- nvinfo : EIATTR_NUM_BARRIERS
	.align		4
        /*00f0*/ 	.byte	0x02, 0x4c
        /*00f2*/ 	.byte	0x01
	.zero		1


	//----- nvinfo : EIATTR_ANNOTATIONS
	.align		4
        /*00f4*/ 	.byte	0x04, 0x55
        /*00f6*/ 	.short	(.L_37 - .L_36)


	//   ....[0]....
.L_36:
        /*00f8*/ 	.word	0x00000001
        /*00fc*/ 	.byte	0x40, 0x09, 0x00, 0x00, 0x01, 0x00, 0x00, 0x00, 0x90, 0x0b, 0x00, 0x00, 0x01, 0x00, 0x00, 0x00
        /*010c*/ 	.byte	0xd0, 0x0b, 0x00, 0x00, 0x01, 0x00, 0x00, 0x00, 0xc0, 0x2f, 0x00, 0x00, 0x01, 0x00, 0x00, 0x00
        /*011c*/ 	.byte	0xf0, 0x2f, 0x00, 0x00, 0x01, 0x00, 0x00, 0x00, 0x10, 0x36, 0x00, 0x00, 0x01, 0x00, 0x00, 0x00
        /*012c*/ 	.byte	0x40, 0x36, 0x00, 0x00, 0x01, 0x00, 0x00, 0x00, 0xf0, 0x36, 0x00, 0x00, 0x01, 0x00, 0x00, 0x00
        /*013c*/ 	.byte	0xf0, 0x37, 0x00, 0x00, 0x01, 0x00, 0x00, 0x00, 0x00, 0x4e, 0x00, 0x00


	//----- nvinfo : EIATTR_MERCURY_ISA_VERSION
	.align		4
.L_37:
        /*0148*/ 	.byte	0x03, 0x5f
        /*014a*/ 	.short	0x0101


	//----- nvinfo : EIATTR_EXIT_INSTR_OFFSETS
	.align		4
        /*014c*/ 	.byte	0x04, 0x1c
        /*014e*/ 	.short	(.L_39 - .L_38)


	//   ....[0]....
.L_38:
        /*0150*/ 	.word	0x0000aed0


	//   ....[1]....
        /*0154*/ 	.word	0x0000aef0


	//----- nvinfo : EIATTR_REQNTID
	.align		4
.L_39:
        /*0158*/ 	.byte	0x04, 0x10
        /*015a*/ 	.short	(.L_41 - .L_40)
.L_40:
        /*015c*/ 	.word	0x00000100
        /*0160*/ 	.word	0x00000001
        /*0164*/ 	.word	0x00000001


	//----- nvinfo : EIATTR_CBANK_PARAM_SIZE
	.align		4
.L_41:
        /*0168*/ 	.byte	0x03, 0x19
        /*016a*/ 	.short	0x0050


	//----- nvinfo : EIATTR_PARAM_CBANK
	.align		4
        /*016c*/ 	.byte	0x04, 0x0a
        /*016e*/ 	.short	(.L_43 - .L_42)
	.align		4
.L_42:
        /*0170*/ 	.word	index@(.nv.constant0.matmul_kernel)
        /*0174*/ 	.short	0x0210
        /*0176*/ 	.short	0x0050


	//----- nvinfo : EIATTR_SW_WAR
	.align		4
.L_43:
        /*0178*/ 	.byte	0x04, 0x36
        /*017a*/ 	.short	(.L_45 - .L_44)
.L_44:
        /*017c*/ 	.word	0x00000008
.L_45:


//--------------------- .nv.callgraph             --------------------------
	.section	.nv.callgraph,"",@"SHT_CUDA_CALLGRAPH"
	.align	4
	.sectionentsize	8
	.align		4
        /*0000*/ 	.word	0x00000000
	.align		4
        /*0004*/ 	.word	0xffffffff
	.align		4
        /*0008*/ 	.word	0x00000000
	.align		4
        /*000c*/ 	.word	0xfffffffe
	.align		4
        /*0010*/ 	.word	0x00000000
	.align		4
        /*0014*/ 	.word	0xfffffffd
	.align		4
        /*0018*/ 	.word	0x00000000
	.align		4
        /*001c*/ 	.word	0xfffffffc


//--------------------- .text.matmul_kernel       --------------------------
	.section	.text.matmul_kernel,"ax",@progbits
	.align	128
        .global         matmul_kernel
        .type           matmul_kernel,@function
        .size           matmul_kernel,(.L_x_3 - matmul_kernel)
        .other          matmul_kernel,@"STO_CUDA_ENTRY STV_DEFAULT"
matmul_kernel:
.text.matmul_kernel:
[----:B------:R-:W0:Y:S08]  /*0000*/  LDC R1, c[0x0][0x28] ;  /* 0x00000a00ff017b82 */ /* 0x000e300000000800 */
[----:B------:R-:W1:Y:S01]  /*0010*/  LDC.64 R10, c[0x0][0x228] ;  /* 0x00008a00ff0a7b82 */ /* 0x000e620000000a00 */
[----:B------:R-:W2:Y:S01]  /*0020*/  S2R R5, SR_CTAID.X ;  /* 0x0000000000057919 */ /* 0x000ea20000002500 */
[----:B0-----:R-:W-:Y:S01]  /*0030*/  VIADD R1, R1, 0xffffffe8 ;  /* 0xffffffe801017836 */ /* 0x001fe20000000000 */
[----:B------:R-:W-:Y:S01]  /*0040*/  ULDC.64 UR12, c[0x0][0x208] ;  /* 0x00008200000c7ab9 */ /* 0x000fe20000000a00 */
[----:B------:R-:W-:Y:S01]  /*0050*/  CS2R R24, SRZ ;  /* 0x0000000000187805 */ /* 0x000fe2000001ff00 */
[----:B------:R-:W0:Y:S01]  /*0060*/  S2R R182, SR_TID.X ;  /* 0x0000000000b67919 */ /* 0x000e220000002100 */
[----:B------:R-:W-:-:S02]  /*0070*/  CS2R R26, SRZ ;  /* 0x00000000001a7805 */ /* 0x000fc4000001ff00 */
[----:B------:R-:W-:Y:S02]  /*0080*/  CS2R R28, SRZ ;  /* 0x00000000001c7805 */ /* 0x000fe4000001ff00 */
[----:B------:R-:W-:Y:S02]  /*0090*/  CS2R R30, SRZ ;  /* 0x00000000001e7805 */ /* 0x000fe4000001ff00 */
[----:B------:R-:W-:Y:S02]  /*00a0*/  CS2R R32, SRZ ;  /* 0x0000000000207805 */ /* 0x000fe4000001ff00 */
[----:B------:R-:W-:Y:S02]  /*00b0*/  CS2R R34, SRZ ;  /* 0x0000000000227805 */ /* 0x000fe4000001ff00 */
[----:B------:R-:W-:Y:S02]  /*00c0*/  CS2R R36, SRZ ;  /* 0x0000000000247805 */ /* 0x000fe4000001ff00 */
        /* <DEDUP_REMOVED lines=11> */
[----:B------:R-:W-:Y:S01]  /*0180*/  CS2R R60, SRZ ;  /* 0x00000000003c7805 */ /* 0x000fe2000001ff00 */
[----:B-1----:R-:W-:Y:S01]  /*0190*/  VIADD R0, R11, 0xff ;  /* 0x000000ff0b007836 */ /* 0x002fe20000000000 */
[----:B------:R-:W-:-:S02]  /*01a0*/  CS2R R62, SRZ ;  /* 0x00000000003e7805 */ /* 0x000fc4000001ff00 */
[----:B------:R-:W-:Y:S02]  /*01b0*/  CS2R R64, SRZ ;  /* 0x0000000000407805 */ /* 0x000fe4000001ff00 */
[----:B------:R-:W-:Y:S02]  /*01c0*/  CS2R R66, SRZ ;  /* 0x0000000000427805 */ /* 0x000fe4000001ff00 */
[----:B------:R-:W-:Y:S02]  /*01d0*/  CS2R R68, SRZ ;  /* 0x0000000000447805 */ /* 0x000fe4000001ff00 */
[----:B------:R-:W-:Y:S02]  /*01e0*/  SHF.R.S32.HI R3, RZ, 0x1f, R0 ;  /* 0x0000001fff037819 */ /* 0x000fe40000011400 */
[----:B------:R-:W-:Y:S02]  /*01f0*/  CS2R R70, SRZ ;  /* 0x0000000000467805 */ /* 0x000fe4000001ff00 */
[----:B------:R-:W-:-:S02]  /*0200*/  CS2R R72, SRZ ;  /* 0x0000000000487805 */ /* 0x000fc4000001ff00 */
[----:B------:R-:W-:Y:S02]  /*0210*/  CS2R R74, SRZ ;  /* 0x00000000004a7805 */ /* 0x000fe4000001ff00 */
[----:B------:R-:W-:Y:S02]  /*0220*/  LEA.HI R3, R3, R0, RZ, 0x8 ;  /* 0x0000000003037211 */ /* 0x000fe400078f40ff */
[----:B------:R-:W-:Y:S02]  /*0230*/  CS2R R76, SRZ ;  /* 0x00000000004c7805 */ /* 0x000fe4000001ff00 */
[----:B--2---:R-:W-:Y:S02]  /*0240*/  IABS R8, R5 ;  /* 0x0000000500087213 */ /* 0x004fe40000000000 */
[----:B------:R-:W-:Y:S02]  /*0250*/  CS2R R78, SRZ ;  /* 0x00000000004e7805 */ /* 0x000fe4000001ff00 */
[----:B------:R-:W-:-:S02]  /*0260*/  SHF.R.S32.HI R3, RZ, 0x8, R3 ;  /* 0x00000008ff037819 */ /* 0x000fc40000011403 */
[----:B------:R-:W-:Y:S02]  /*0270*/  CS2R R80, SRZ ;  /* 0x0000000000507805 */ /* 0x000fe4000001ff00 */
[----:B0-----:R-:W-:Y:S02]  /*0280*/  SHF.R.U32.HI R180, RZ, 0x7, R182 ;  /* 0x00000007ffb47819 */ /* 0x001fe400000116b6 */
[----:B------:R-:W-:Y:S02]  /*0290*/  CS2R R82, SRZ ;  /* 0x0000000000527805 */ /* 0x000fe4000001ff00 */
[----:B------:R-:W-:Y:S01]  /*02a0*/  CS2R R84, SRZ ;  /* 0x0000000000547805 */ /* 0x000fe2000001ff00 */
[----:B------:R-:W-:Y:S01]  /*02b0*/  IMAD.SHL.U32 R4, R3, 0x8, RZ ;  /* 0x0000000803047824 */ /* 0x000fe200078e00ff */
[----:B------:R-:W-:Y:S02]  /*02c0*/  CS2R R86, SRZ ;  /* 0x0000000000567805 */ /* 0x000fe4000001ff00 */
[----:B------:R-:W-:-:S02]  /*02d0*/  CS2R R88, SRZ ;  /* 0x0000000000587805 */ /* 0x000fc4000001ff00 */
[----:B------:R-:W-:Y:S02]  /*02e0*/  CS2R R90, SRZ ;  /* 0x00000000005a7805 */ /* 0x000fe4000001ff00 */
[----:B------:R-:W-:Y:S02]  /*02f0*/  CS2R R92, SRZ ;  /* 0x00000000005c7805 */ /* 0x000fe4000001ff00 */
[-C--:B------:R-:W-:Y:S02]  /*0300*/  IABS R7, R4.reuse ;  /* 0x0000000400077213 */ /* 0x080fe40000000000 */
[----:B------:R-:W-:Y:S02]  /*0310*/  CS2R R94, SRZ ;  /* 0x00000000005e7805 */ /* 0x000fe4000001ff00 */
[----:B------:R-:W-:Y:S02]  /*0320*/  IABS R12, R4 ;  /* 0x00000004000c7213 */ /* 0x000fe40000000000 */
[----:B------:R-:W-:Y:S01]  /*0330*/  CS2R R96, SRZ ;  /* 0x0000000000607805 */ /* 0x000fe2000001ff00 */
[----:B------:R-:W0:Y:S01]  /*0340*/  I2F.RP R0, R7 ;  /* 0x0000000700007306 */ /* 0x000e220000209400 */
        /* <DEDUP_REMOVED lines=13> */
[----:B------:R-:W-:Y:S01]  /*0420*/  CS2R R124, SRZ ;  /* 0x00000000007c7805 */ /* 0x000fe2000001ff00 */
[----:B0-----:R-:W0:Y:S01]  /*0430*/  MUFU.RCP R0, R0 ;  /* 0x0000000000007308 */ /* 0x001e220000001000 */
        /* <DEDUP_REMOVED lines=13> */
[----:B------:R-:W-:Y:S01]  /*0510*/  SGXT.U32 R180, R180, 0x1 ;  /* 0x00000001b4b4781a */ /* 0x000fe20000000000 */
[----:B0-----:R-:W-:Y:S02]  /*0520*/  VIADD R2, R0, 0xffffffe ;  /* 0x0ffffffe00027836 */ /* 0x001fe40000000000 */
[----:B------:R-:W-:Y:S02]  /*0530*/  IMAD.MOV R0, RZ, RZ, -R12 ;  /* 0x000000ffff007224 */ /* 0x000fe400078e0a0c */
[----:B------:R0:W1:Y:S02]  /*0540*/  F2I.FTZ.U32.TRUNC.NTZ R3, R2 ;  /* 0x0000000200037305 */ /* 0x000064000021f000 */
[----:B0-----:R-:W-:-:S02]  /*0550*/  IMAD.MOV.U32 R2, RZ, RZ, RZ ;  /* 0x000000ffff027224 */ /* 0x001fc400078e00ff */
[----:B-1----:R-:W-:-:S04]  /*0560*/  IMAD.MOV R6, RZ, RZ, -R3 ;  /* 0x000000ffff067224 */ /* 0x002fc800078e0a03 */
[----:B------:R-:W-:Y:S02]  /*0570*/  IMAD R9, R6, R7, RZ ;  /* 0x0000000706097224 */ /* 0x000fe400078e02ff */
[----:B------:R-:W-:Y:S02]  /*0580*/  IMAD.MOV.U32 R6, RZ, RZ, R8 ;  /* 0x000000ffff067224 */ /* 0x000fe400078e0008 */
[----:B------:R-:W-:-:S06]  /*0590*/  IMAD.HI.U32 R3, R3, R9, R2 ;  /* 0x0000000903037227 */ /* 0x000fcc00078e0002 */
[----:B------:R-:W-:-:S04]  /*05a0*/  IMAD.HI.U32 R3, R3, R6, RZ ;  /* 0x0000000603037227 */ /* 0x000fc800078e00ff */
[----:B------:R-:W-:-:S05]  /*05b0*/  IMAD R0, R3, R0, R6 ;  /* 0x0000000003007224 */ /* 0x000fca00078e0206 */
[----:B------:R-:W-:-:S13]  /*05c0*/  ISETP.GT.U32.AND P1, PT, R7, R0, PT ;  /* 0x000000000700720c */ /* 0x000fda0003f24070 */
[----:B------:R-:W-:Y:S02]  /*05d0*/  @!P1 IMAD.IADD R0, R0, 0x1, -R7 ;  /* 0x0000000100009824 */ /* 0x000fe400078e0a07 */
[----:B------:R-:W-:Y:S01]  /*05e0*/  @!P1 VIADD R3, R3, 0x1 ;  /* 0x0000000103039836 */ /* 0x000fe20000000000 */
[----:B------:R-:W-:Y:S02]  /*05f0*/  ISETP.NE.AND P1, PT, R4, RZ, PT ;  /* 0x000000ff0400720c */ /* 0x000fe40003f25270 */
[----:B------:R-:W-:Y:S02]  /*0600*/  ISETP.GE.U32.AND P0, PT, R0, R7, PT ;  /* 0x000000070000720c */ /* 0x000fe40003f06070 */
[----:B------:R-:W-:-:S04]  /*0610*/  LOP3.LUT R0, R5, R4, RZ, 0x3c, !PT ;  /* 0x0000000405007212 */ /* 0x000fc800078e3cff */
[----:B------:R-:W-:Y:S01]  /*0620*/  ISETP.GE.AND P2, PT, R0, RZ, PT ;  /* 0x000000ff0000720c */ /* 0x000fe20003f46270 */
[----:B------:R-:W-:-:S06]  /*0630*/  VIADD R0, R10, 0x7f ;  /* 0x0000007f0a007836 */ /* 0x000fcc0000000000 */
[----:B------:R-:W-:-:S04]  /*0640*/  @P0 VIADD R3, R3, 0x1 ;  /* 0x0000000103030836 */ /* 0x000fc80000000000 */
[----:B------:R-:W-:Y:S01]  /*0650*/  IMAD.MOV.U32 R2, RZ, RZ, R3 ;  /* 0x000000ffff027224 */ /* 0x000fe200078e0003 */
[----:B------:R-:W-:-:S03]  /*0660*/  SHF.R.S32.HI R3, RZ, 0x1f, R0 ;  /* 0x0000001fff037819 */ /* 0x000fc60000011400 */
[----:B------:R-:W-:Y:S01]  /*0670*/  @!P2 IMAD.MOV R2, RZ, RZ, -R2 ;  /* 0x000000ffff02a224 */ /* 0x000fe200078e0a02 */
[----:B------:R-:W-:Y:S02]  /*0680*/  @!P1 LOP3.LUT R2, RZ, R4, RZ, 0x33, !PT ;  /* 0x00000004ff029212 */ /* 0x000fe400078e33ff */
[----:B------:R-:W-:-:S03]  /*0690*/  LEA.HI R3, R3, R0, RZ, 0x7 ;  /* 0x0000000003037211 */ /* 0x000fc600078f38ff */
[----:B------:R-:W-:Y:S02]  /*06a0*/  IMAD.SHL.U32 R6, R2, 0x8, RZ ;  /* 0x0000000802067824 */ /* 0x000fe400078e00ff */
[----:B------:R-:W-:-:S03]  /*06b0*/  IMAD.MOV R2, RZ, RZ, -R2 ;  /* 0x000000ffff027224 */ /* 0x000fc600078e0a02 */
[----:B------:R-:W-:Y:S01]  /*06c0*/  LEA.HI.SX32 R3, R3, -R6, 0x19 ;  /* 0x8000000603037211 */ /* 0x000fe200078fcaff */
[----:B------:R-:W-:-:S03]  /*06d0*/  IMAD R13, R4, R2, R5 ;  /* 0x00000002040d7224 */ /* 0x000fc600078e0205 */
[----:B------:R-:W-:-:S04]  /*06e0*/  VIMNMX R8, R3, 0x8, PT ;  /* 0x0000000803087848 */ /* 0x000fc80003fe0100 */
[-C--:B------:R-:W-:Y:S02]  /*06f0*/  IABS R7, R8.reuse ;  /* 0x0000000800077213 */ /* 0x080fe40000000000 */
[----:B------:R-:W-:Y:S02]  /*0700*/  IABS R4, R8 ;  /* 0x0000000800047213 */ /* 0x000fe40000000000 */
[----:B------:R-:W0:Y:S01]  /*0710*/  I2F.RP R0, R7 ;  /* 0x0000000700007306 */ /* 0x000e220000209400 */
[C---:B------:R-:W-:Y:S02]  /*0720*/  R2UR UR4, R8.reuse ;  /* 0x00000000080472ca */ /* 0x040fe400000e0000 */
[----:B------:R-:W-:-:S11]  /*0730*/  R2UR UR6, R8 ;  /* 0x00000000080672ca */ /* 0x000fd600000e0000 */
[----:B------:R-:W-:Y:S01]  /*0740*/  UISETP.NE.AND UP0, UPT, UR4, URZ, UPT ;  /* 0x0000003f0400728c */ /* 0x000fe2000bf05270 */
[----:B0-----:R-:W0:Y:S02]  /*0750*/  MUFU.RCP R0, R0 ;  /* 0x0000000000007308 */ /* 0x001e240000001000 */
[----:B0-----:R-:W-:Y:S02]  /*0760*/  VIADD R3, R0, 0xffffffe ;  /* 0x0ffffffe00037836 */ /* 0x001fe40000000000 */
[----:B------:R-:W-:-:S04]  /*0770*/  IMAD.MOV R0, RZ, RZ, -R4 ;  /* 0x000000ffff007224 */ /* 0x000fc800078e0a04 */
[----:B------:R-:W0:Y:S02]  /*0780*/  F2I.FTZ.U32.TRUNC.NTZ R3, R3 ;  /* 0x0000000300037305 */ /* 0x000e24000021f000 */
[----:B0-----:R-:W-:-:S04]  /*0790*/  IMAD.MOV R9, RZ, RZ, -R3 ;  /* 0x000000ffff097224 */ /* 0x001fc800078e0a03 */
[----:B------:R-:W-:Y:S01]  /*07a0*/  IMAD.MOV.U32 R2, RZ, RZ, R9 ;  /* 0x000000ffff027224 */ /* 0x000fe200078e0009 */
[----:B------:R-:W-:-:S03]  /*07b0*/  IABS R9, R13 ;  /* 0x0000000d00097213 */ /* 0x000fc60000000000 */
[----:B------:R-:W-:Y:S02]  /*07c0*/  IMAD R5, R2, R7, RZ ;  /* 0x0000000702057224 */ /* 0x000fe400078e02ff */
[----:B------:R-:W-:-:S04]  /*07d0*/  IMAD.MOV.U32 R2, RZ, RZ, RZ ;  /* 0x000000ffff027224 */ /* 0x000fc800078e00ff */
[----:B------:R-:W-:Y:S01]  /*07e0*/  IMAD.HI.U32 R2, R3, R5, R2 ;  /* 0x0000000503027227 */ /* 0x000fe200078e0002 */
[----:B------:R-:W-:-:S05]  /*07f0*/  LOP3.LUT R3, R182, 0x7f, RZ, 0xc0, !PT ;  /* 0x0000007fb6037812 */ /* 0x000fca00078ec0ff */
[----:B------:R-:W-:-:S04]  /*0800*/  IMAD.HI.U32 R2, R2, R9, RZ ;  /* 0x0000000902027227 */ /* 0x000fc800078e00ff */
[----:B------:R-:W-:-:S05]  /*0810*/  IMAD R0, R2, R0, R9 ;  /* 0x0000000002007224 */ /* 0x000fca00078e0209 */
[----:B------:R-:W-:-:S13]  /*0820*/  ISETP.GT.U32.AND P1, PT, R7, R0, PT ;  /* 0x000000000700720c */ /* 0x000fda0003f24070 */
[----:B------:R-:W-:Y:S02]  /*0830*/  @!P1 IMAD.IADD R0, R0, 0x1, -R7 ;  /* 0x0000000100009824 */ /* 0x000fe400078e0a07 */
[----:B------:R-:W-:-:S03]  /*0840*/  @!P1 VIADD R2, R2, 0x1 ;  /* 0x0000000102029836 */ /* 0x000fc60000000000 */
[----:B------:R-:W-:Y:S02]  /*0850*/  ISETP.GE.U32.AND P0, PT, R0, R7, PT ;  /* 0x000000070000720c */ /* 0x000fe40003f06070 */
[----:B------:R-:W-:-:S04]  /*0860*/  LOP3.LUT R0, R13, R8, RZ, 0x3c, !PT ;  /* 0x000000080d007212 */ /* 0x000fc800078e3cff */
[----:B------:R-:W-:-:S07]  /*0870*/  ISETP.GE.AND P2, PT, R0, RZ, PT ;  /* 0x000000ff0000720c */ /* 0x000fce0003f46270 */
[----:B------:R-:W-:-:S06]  /*0880*/  @P0 VIADD R2, R2, 0x1 ;  /* 0x0000000102020836 */ /* 0x000fcc0000000000 */
[----:B------:R-:W-:-:S05]  /*0890*/  @!P2 IMAD.MOV R2, RZ, RZ, -R2 ;  /* 0x000000ffff02a224 */ /* 0x000fca00078e0a02 */
[----:B------:R-:W-:-:S09]  /*08a0*/  R2UR UR5, R2 ;  /* 0x00000000020572ca */ /* 0x000fd200000e0000 */
[----:B------:R-:W-:Y:S01]  /*08b0*/  @!UP0 ULOP3.LUT UR5, URZ, UR6, URZ, 0x33, !UPT ;  /* 0x000000063f058292 */ /* 0x000fe2000f8e333f */
[----:B------:R-:W0:Y:S03]  /*08c0*/  S2UR UR6, SR_CgaCtaId ;  /* 0x00000000000679c3 */ /* 0x000e260000008800 */
[----:B------:R-:W-:Y:S02]  /*08d0*/  UIADD3 UR4, -UR5, URZ, URZ ;  /* 0x0000003f05047290 */ /* 0x000fe4000fffe13f */
[----:B------:R-:W-:-:S04]  /*08e0*/  USHF.L.U32 UR5, UR5, 0x8, URZ ;  /* 0x0000000805057899 */ /* 0x000fc8000800063f */
[----:B------:R-:W-:Y:S01]  /*08f0*/  IMAD R0, R8, UR4, R13 ;  /* 0x0000000408007c24 */ /* 0x000fe2000f8e020d */
[----:B------:R-:W-:-:S03]  /*0900*/  UMOV UR4, 0x400 ;  /* 0x0000040000047882 */ /* 0x000fc60000000000 */
[----:B------:R-:W-:Y:S02]  /*0910*/  IMAD.IADD R0, R6, 0x1, R0 ;  /* 0x0000000106007824 */ /* 0x000fe400078e0200 */
[----:B------:R-:W1:Y:S02]  /*0920*/  LDC R6, c[0x0][0x230] ;  /* 0x00008c00ff067b82 */ /* 0x000e640000000800 */
[----:B------:R-:W-:-:S05]  /*0930*/  IMAD R152, R0, 0x80, R3 ;  /* 0x0000008000987824 */ /* 0x000fca00078e0203 */
[----:B------:R2:W-:Y:S01]  /*0940*/  STL [R1], R152 ;  /* 0x0000009801007387 */ /* 0x0005e20000100800 */
[----:B0-----:R-:W-:Y:S01]  /*0950*/  ULEA UR4, UR6, UR4, 0x18 ;  /* 0x0000000406047291 */ /* 0x001fe2000f8ec03f */
[----:B-1----:R-:W-:-:S05]  /*0960*/  VIADD R6, R6, 0x1f ;  /* 0x0000001f06067836 */ /* 0x002fca0000000000 */
[----:B------:R-:W-:-:S13]  /*0970*/  ISETP.GE.AND P0, PT, R6, 0x20, PT ;  /* 0x000000200600780c */ /* 0x000fda0003f06270 */
[----:B--2---:R-:W-:Y:S05]  /*0980*/  @!P0 BRA `(.L_x_0) ;  /* 0x00000044000c8947 */ /* 0x004fea0003800000 */
[----:B------:R-:W-:Y:S01]  /*0990*/  IABS R42, R10 ;  /* 0x0000000a002a7213 */ /* 0x000fe20000000000 */
[----:B------:R-:W0:Y:S01]  /*09a0*/  LDC R181, c[0x0][0x238] ;  /* 0x00008e00ffb57b82 */ /* 0x000e220000000800 */
[----:B------:R-:W-:Y:S02]  /*09b0*/  IABS R39, R11 ;  /* 0x0000000b00277213 */ /* 0x000fe40000000000 */
[----:B------:R-:W-:Y:S01]  /*09c0*/  CS2R R44, SRZ ;  /* 0x00000000002c7805 */ /* 0x000fe2000001ff00 */
[----:B------:R-:W1:Y:S01]  /*09d0*/  I2F.RP R7, R42 ;  /* 0x0000002a00077306 */ /* 0x000e620000209400 */
[----:B------:R-:W-:Y:S02]  /*09e0*/  SHF.R.U32.HI R3, RZ, 0x5, R182 ;  /* 0x00000005ff037819 */ /* 0x000fe400000116b6 */
[----:B------:R-:W-:Y:S02]  /*09f0*/  CS2R R46, SRZ ;  /* 0x00000000002e7805 */ /* 0x000fe4000001ff00 */
[----:B------:R-:W-:-:S02]  /*0a00*/  IABS R37, R152 ;  /* 0x0000009800257213 */ /* 0x000fc40000000000 */
[----:B------:R-:W-:Y:S02]  /*0a10*/  CS2R R48, SRZ ;  /* 0x0000000000307805 */ /* 0x000fe4000001ff00 */
[----:B------:R-:W-:Y:S02]  /*0a20*/  R2UR UR7, R3 ;  /* 0x00000000030772ca */ /* 0x000fe400000e0000 */
[----:B------:R-:W-:Y:S02]  /*0a30*/  CS2R R50, SRZ ;  /* 0x0000000000327805 */ /* 0x000fe4000001ff00 */
[C---:B------:R-:W-:Y:S01]  /*0a40*/  LOP3.LUT R246, R180.reuse, 0x1a, RZ, 0xfc, !PT ;  /* 0x0000001ab4f67812 */ /* 0x040fe200078efcff */
[----:B------:R-:W2:Y:S01]  /*0a50*/  I2F.RP R0, R39 ;  /* 0x0000002700007306 */ /* 0x000ea20000209400 */
[----:B------:R-:W-:Y:S02]  /*0a60*/  LOP3.LUT R188, R180, 0xc, RZ, 0xfc, !PT ;  /* 0x0000000cb4bc7812 */ /* 0x000fe400078efcff */
[----:B------:R-:W-:-:S02]  /*0a70*/  CS2R R52, SRZ ;  /* 0x0000000000347805 */ /* 0x000fc4000001ff00 */
[C---:B------:R-:W-:Y:S02]  /*0a80*/  LOP3.LUT R249, R180.reuse, 0x14, RZ, 0xfc, !PT ;  /* 0x00000014b4f97812 */ /* 0x040fe400078efcff */
[----:B------:R-:W-:Y:S02]  /*0a90*/  CS2R R54, SRZ ;  /* 0x0000000000367805 */ /* 0x000fe4000001ff00 */
[C---:B------:R-:W-:Y:S02]  /*0aa0*/  LOP3.LUT R187, R180.reuse, 0xa, RZ, 0xfc, !PT ;  /* 0x0000000ab4bb7812 */ /* 0x040fe400078efcff */
[----:B------:R-:W-:Y:S02]  /*0ab0*/  CS2R R56, SRZ ;  /* 0x0000000000387805 */ /* 0x000fe4000001ff00 */
[C---:B------:R-:W-:Y:S01]  /*0ac0*/  LOP3.LUT R252, R180.reuse, 0xe, RZ, 0xfc, !PT ;  /* 0x0000000eb4fc7812 */ /* 0x040fe200078efcff */
[----:B-1----:R-:W1:Y:S01]  /*0ad0*/  MUFU.RCP R7, R7 ;  /* 0x0000000700077308 */ /* 0x002e620000001000 */
[C---:B------:R-:W-:Y:S01]  /*0ae0*/  LOP3.LUT R186, R180.reuse, 0x8, RZ, 0xfc, !PT ;  /* 0x00000008b4ba7812 */ /* 0x040fe200078efcff */
[----:B------:R-:W-:Y:S01]  /*0af0*/  UIADD3 UR6, UR5, UR7, URZ ;  /* 0x0000000705067290 */ /* 0x000fe2000fffe03f */
[----:B------:R-:W-:Y:S01]  /*0b00*/  LOP3.LUT R185, R180, 0x6, RZ, 0xfc, !PT ;  /* 0x00000006b4b97812 */ /* 0x000fe200078efcff */
[----:B------:R-:W-:Y:S01]  /*0b10*/  ULOP3.LUT UR40, UR5, 0x7, UR7, 0xf8, !UPT ;  /* 0x0000000705287892 */ /* 0x000fe2000f8ef807 */
[-C--:B0-----:R-:W-:Y:S01]  /*0b20*/  IMAD R188, R188, R181.reuse, RZ ;  /* 0x000000b5bcbc7224 */ /* 0x081fe200078e02ff */
[----:B------:R-:W-:Y:S01]  /*0b30*/  UIADD3 UR8, UR6, 0xf8, URZ ;  /* 0x000000f806087890 */ /* 0x000fe2000fffe03f */
[-C--:B------:R-:W-:Y:S01]  /*0b40*/  IMAD R187, R187, R181.reuse, RZ ;  /* 0x000000b5bbbb7224 */ /* 0x080fe200078e02ff */
[----:B--2---:R-:W0:Y:S01]  /*0b50*/  MUFU.RCP R0, R0 ;  /* 0x0000000000007308 */ /* 0x004e220000001000 */
[----:B------:R-:W-:Y:S01]  /*0b60*/  ULOP3.LUT UR9, UR40, 0xf0, URZ, 0xfc, !UPT ;  /* 0x000000f028097892 */ /* 0x000fe2000f8efc3f */
[----:B------:R-:W-:Y:S01]  /*0b70*/  IMAD R185, R185, R181, RZ ;  /* 0x000000b5b9b97224 */ /* 0x000fe200078e02ff */
[----:B------:R-:W-:Y:S01]  /*0b80*/  ULOP3.LUT UR10, UR40, 0xe8, URZ, 0xfc, !UPT ;  /* 0x000000e8280a7892 */ /* 0x000fe2000f8efc3f */
[----:B------:R-:W-:Y:S01]  /*0b90*/  STL [R1+0x10], R188 ;  /* 0x000010bc01007387 */ /* 0x000fe20000100800 */
[----:B------:R-:W-:Y:S01]  /*0ba0*/  ULOP3.LUT UR11, UR40, 0xe0, URZ, 0xfc, !UPT ;  /* 0x000000e0280b7892 */ /* 0x000fe2000f8efc3f */
[----:B------:R-:W-:Y:S01]  /*0bb0*/  SHF.R.S32.HI R151, RZ, 0x2, R182 ;  /* 0x00000002ff977819 */ /* 0x000fe200000114b6 */
[----:B------:R-:W-:Y:S01]  /*0bc0*/  ULOP3.LUT UR15, UR40, 0xd0, URZ, 0xfc, !UPT ;  /* 0x000000d0280f7892 */ /* 0x000fe2000f8efc3f */
[----:B------:R-:W-:Y:S01]  /*0bd0*/  STL [R1+0xc], R187 ;  /* 0x00000cbb01007387 */ /* 0x000fe20000100800 */
[----:B-1----:R-:W-:Y:S01]  /*0be0*/  VIADD R4, R7, 0xffffffe ;  /* 0x0ffffffe07047836 */ /* 0x002fe20000000000 */
[----:B------:R-:W-:Y:S01]  /*0bf0*/  UIADD3 UR14, UR6, 0xd8, URZ ;  /* 0x000000d8060e7890 */ /* 0x000fe2000fffe03f */
[----:B------:R-:W-:Y:S01]  /*0c00*/  SGXT R151, R151, 0x1 ;  /* 0x000000019797781a */ /* 0x000fe20000000200 */
[----:B------:R-:W-:Y:S01]  /*0c10*/  ULOP3.LUT UR16, UR40, 0xc8, URZ, 0xfc, !UPT ;  /* 0x000000c828107892 */ /* 0x000fe2000f8efc3f */
[----:B------:R1:W2:Y:S01]  /*0c20*/  F2I.FTZ.U32.TRUNC.NTZ R5, R4 ;  /* 0x0000000400057305 */ /* 0x0002a2000021f000 */
[----:B------:R-:W-:Y:S01]  /*0c30*/  ULOP3.LUT UR17, UR40, 0xc0, URZ, 0xfc, !UPT ;  /* 0x000000c028117892 */ /* 0x000fe2000f8efc3f */
[----:B------:R-:W-:Y:S01]  /*0c40*/  LOP3.LUT R183, R180, 0x2, RZ, 0xfc, !PT ;  /* 0x00000002b4b77812 */ /* 0x000fe200078efcff */
[----:B------:R-:W-:Y:S01]  /*0c50*/  UIADD3 UR18, UR6, 0xb8, URZ ;  /* 0x000000b806127890 */ /* 0x000fe2000fffe03f */
[----:B0-----:R-:W-:Y:S01]  /*0c60*/  VIADD R2, R0, 0xffffffe ;  /* 0x0ffffffe00027836 */ /* 0x001fe20000000000 */
[----:B------:R-:W-:Y:S01]  /*0c70*/  ULOP3.LUT UR20, UR40, 0xa8, URZ, 0xfc, !UPT ;  /* 0x000000a828147892 */ /* 0x000fe2000f8efc3f */
[----:B------:R-:W-:Y:S01]  /*0c80*/  IMAD.U32 R0, RZ, RZ, UR8 ;  /* 0x00000008ff007e24 */ /* 0x000fe2000f8e00ff */
[----:B------:R-:W-:Y:S01]  /*0c90*/  ULOP3.LUT UR19, UR40, 0xb0, URZ, 0xfc, !UPT ;  /* 0x000000b028137892 */ /* 0x000fe2000f8efc3f */
[----:B------:R0:W3:Y:S01]  /*0ca0*/  F2I.FTZ.U32.TRUNC.NTZ R3, R2 ;  /* 0x0000000200037305 */ /* 0x0000e2000021f000 */
[----:B-1----:R-:W-:Y:S01]  /*0cb0*/  IMAD.MOV.U32 R4, RZ, RZ, RZ ;  /* 0x000000ffff047224 */ /* 0x002fe200078e00ff */
[----:B------:R-:W-:Y:S01]  /*0cc0*/  ULOP3.LUT UR21, UR40, 0xa0, URZ, 0xfc, !UPT ;  /* 0x000000a028157892 */ /* 0x000fe2000f8efc3f */
[----:B------:R-:W-:Y:S01]  /*0cd0*/  IABS R0, R0 ;  /* 0x0000000000007213 */ /* 0x000fe20000000000 */
[----:B------:R-:W-:Y:S01]  /*0ce0*/  UIADD3 UR22, UR6, 0x98, URZ ;  /* 0x0000009806167890 */ /* 0x000fe2000fffe03f */
[C---:B------:R-:W-:Y:S01]  /*0cf0*/  LOP3.LUT R245, R180.reuse, 0x1c, RZ, 0xfc, !PT ;  /* 0x0000001cb4f57812 */ /* 0x040fe200078efcff */
[----:B------:R-:W-:Y:S01]  /*0d00*/  ULOP3.LUT UR23, UR40, 0x90, URZ, 0xfc, !UPT ;  /* 0x0000009028177892 */ /* 0x000fe2000f8efc3f */
[----:B--2---:R-:W-:Y:S01]  /*0d10*/  IMAD.MOV R7, RZ, RZ, -R5 ;  /* 0x000000ffff077224 */ /* 0x004fe200078e0a05 */
[----:B------:R-:W-:Y:S01]  /*0d20*/  ULOP3.LUT UR24, UR40, 0x88, URZ, 0xfc, !UPT ;  /* 0x0000008828187892 */ /* 0x000fe2000f8efc3f */
[----:B0-----:R-:W-:Y:S01]  /*0d30*/  IMAD.MOV.U32 R2, RZ, RZ, RZ ;  /* 0x000000ffff027224 */ /* 0x001fe200078e00ff */
[----:B------:R-:W-:Y:S01]  /*0d40*/  ULOP3.LUT UR25, UR40, 0x80, URZ, 0xfc, !UPT ;  /* 0x0000008028197892 */ /* 0x000fe2000f8efc3f */
[----:B------:R-:W-:Y:S01]  /*0d50*/  IMAD R7, R7, R42, RZ ;  /* 0x0000002a07077224 */ /* 0x000fe200078e02ff */
[----:B------:R-:W-:Y:S01]  /*0d60*/  UIADD3 UR26, UR6, 0x78, URZ ;  /* 0x00000078061a7890 */ /* 0x000fe2000fffe03f */
[C---:B------:R-:W-:Y:S01]  /*0d70*/  LOP3.LUT R244, R180.reuse, 0x1e, RZ, 0xfc, !PT ;  /* 0x0000001eb4f47812 */ /* 0x040fe200078efcff */
[----:B------:R-:W-:Y:S01]  /*0d80*/  ULOP3.LUT UR27, UR40, 0x70, URZ, 0xfc, !UPT ;  /* 0x00000070281b7892 */ /* 0x000fe2000f8efc3f */
[----:B---3--:R-:W-:Y:S01]  /*0d90*/  IMAD.MOV R8, RZ, RZ, -R3 ;  /* 0x000000ffff087224 */ /* 0x008fe200078e0a03 */
[----:B------:R-:W-:Y:S01]  /*0da0*/  ULOP3.LUT UR28, UR40, 0x68, URZ, 0xfc, !UPT ;  /* 0x00000068281c7892 */ /* 0x000fe2000f8efc3f */
[----:B------:R-:W-:Y:S01]  /*0db0*/  IMAD.HI.U32 R4, R5, R7, R4 ;  /* 0x0000000705047227 */ /* 0x000fe200078e0004 */
[----:B------:R-:W-:Y:S01]  /*0dc0*/  ULOP3.LUT UR29, UR40, 0x60, URZ, 0xfc, !UPT ;  /* 0x00000060281d7892 */ /* 0x000fe2000f8efc3f */
[----:B------:R-:W-:Y:S01]  /*0dd0*/  LOP3.LUT R248, R180, 0x16, RZ, 0xfc, !PT ;  /* 0x00000016b4f87812 */ /* 0x000fe200078efcff */
[----:B------:R-:W-:Y:S01]  /*0de0*/  UIADD3 UR30, UR6, 0x58, URZ ;  /* 0x00000058061e7890 */ /* 0x000fe2000fffe03f */
[----:B------:R-:W-:Y:S01]  /*0df0*/  IMAD R5, R8, R39, RZ ;  /* 0x0000002708057224 */ /* 0x000fe200078e02ff */
[----:B------:R-:W-:Y:S01]  /*0e00*/  ULOP3.LUT UR31, UR40, 0x50, URZ, 0xfc, !UPT ;  /* 0x00000050281f7892 */ /* 0x000fe2000f8efc3f */
[----:B------:R-:W-:Y:S01]  /*0e10*/  IMAD.HI.U32 R4, R4, R37, RZ ;  /* 0x0000002504047227 */ /* 0x000fe200078e00ff */
[----:B------:R-:W-:Y:S01]  /*0e20*/  ULOP3.LUT UR32, UR40, 0x48, URZ, 0xfc, !UPT ;  /* 0x0000004828207892 */ /* 0x000fe2000f8efc3f */
[C---:B------:R-:W-:Y:S01]  /*0e30*/  LOP3.LUT R247, R180.reuse, 0x18, RZ, 0xfc, !PT ;  /* 0x00000018b4f77812 */ /* 0x040fe200078efcff */
[----:B------:R-:W-:Y:S01]  /*0e40*/  ULOP3.LUT UR33, UR40, 0x40, URZ, 0xfc, !UPT ;  /* 0x0000004028217892 */ /* 0x000fe2000f8efc3f */
[----:B------:R-:W-:Y:S01]  /*0e50*/  IMAD.HI.U32 R2, R3, R5, R2 ;  /* 0x0000000503027227 */ /* 0x000fe200078e0002 */
[----:B------:R-:W-:Y:S01]  /*0e60*/  UIADD3 UR34, UR6, 0x38, URZ ;  /* 0x0000003806227890 */ /* 0x000fe2000fffe03f */
[----:B------:R-:W-:Y:S01]  /*0e70*/  LOP3.LUT R184, R180, 0x4, RZ, 0xfc, !PT ;  /* 0x00000004b4b87812 */ /* 0x000fe200078efcff */
[----:B------:R-:W-:Y:S01]  /*0e80*/  ULOP3.LUT UR35, UR40, 0x30, URZ, 0xfc, !UPT ;  /* 0x0000003028237892 */ /* 0x000fe2000f8efc3f */
[----:B------:R-:W-:Y:S01]  /*0e90*/  IMAD.MOV.U32 R3, RZ, RZ, R0 ;  /* 0x000000ffff037224 */ /* 0x000fe200078e0000 */
[----:B------:R-:W-:Y:S01]  /*0ea0*/  ULOP3.LUT UR36, UR40, 0x28, URZ, 0xfc, !UPT ;  /* 0x0000002828247892 */ /* 0x000fe2000f8efc3f */
[----:B------:R-:W-:Y:S01]  /*0eb0*/  IMAD.MOV R4, RZ, RZ, -R4 ;  /* 0x000000ffff047224 */ /* 0x000fe200078e0a04 */
[----:B------:R-:W-:Y:S01]  /*0ec0*/  ULOP3.LUT UR37, UR40, 0x20, URZ, 0xfc, !UPT ;  /* 0x0000002028257892 */ /* 0x000fe2000f8efc3f */
[----:B------:R-:W-:Y:S01]  /*0ed0*/  IMAD.HI.U32 R0, R2, R3, RZ ;  /* 0x0000000302007227 */ /* 0x000fe200078e00ff */
[----:B------:R-:W-:Y:S01]  /*0ee0*/  ULOP3.LUT UR38, UR40, 0x10, URZ, 0xfc, !UPT ;  /* 0x0000001028267892 */ /* 0x000fe2000f8efc3f */
[----:B------:R-:W-:Y:S01]  /*0ef0*/  LOP3.LUT R251, R180, 0x10, RZ, 0xfc, !PT ;  /* 0x00000010b4fb7812 */ /* 0x000fe200078efcff */
[----:B------:R-:W-:Y:S01]  /*0f00*/  UIADD3 UR6, UR6, 0x18, URZ ;  /* 0x0000001806067890 */ /* 0x000fe2000fffe03f */
[----:B------:R-:W-:Y:S01]  /*0f10*/  IMAD.MOV R0, RZ, RZ, -R0 ;  /* 0x000000ffff007224 */ /* 0x000fe200078e0a00 */
[----:B------:R-:W-:Y:S01]  /*0f20*/  ULOP3.LUT UR39, UR40, 0x8, URZ, 0xfc, !UPT ;  /* 0x0000000828277892 */ /* 0x000fe2000f8efc3f */
[----:B------:R-:W-:Y:S01]  /*0f30*/  IMAD R37, R42, R4, R37 ;  /* 0x000000042a257224 */ /* 0x000fe200078e0225 */
[----:B------:R-:W-:Y:S01]  /*0f40*/  LOP3.LUT R250, R180, 0x12, RZ, 0xfc, !PT ;  /* 0x00000012b4fa7812 */ /* 0x000fe200078efcff */
[----:B------:R-:W-:Y:S01]  /*0f50*/  IMAD.U32 R4, RZ, RZ, UR9 ;  /* 0x00000009ff047e24 */ /* 0x000fe2000f8e00ff */
[----:B------:R-:W-:Y:S01]  /*0f60*/  CS2R R58, SRZ ;  /* 0x00000000003a7805 */ /* 0x000fe2000001ff00 */
[C---:B------:R-:W-:Y:S01]  /*0f70*/  IMAD R0, R39.reuse, R0, R3 ;  /* 0x0000000027007224 */ /* 0x040fe200078e0203 */
[----:B------:R-:W-:Y:S01]  /*0f80*/  ISETP.GT.U32.AND P0, PT, R42, R37, PT ;  /* 0x000000252a00720c */ /* 0x000fe20003f04070 */
[----:B------:R-:W-:Y:S01]  /*0f90*/  IMAD.U32 R3, RZ, RZ, UR10 ;  /* 0x0000000aff037e24 */ /* 0x000fe2000f8e00ff */
[----:B------:R-:W-:Y:S01]  /*0fa0*/  IABS R5, R4 ;  /* 0x0000000400057213 */ /* 0x000fe20000000000 */
[----:B------:R-:W-:Y:S01]  /*0fb0*/  IMAD.U32 R4, RZ, RZ, UR11 ;  /* 0x0000000bff047e24 */ /* 0x000fe2000f8e00ff */
[----:B------:R-:W-:Y:S01]  /*0fc0*/  ISETP.GT.U32.AND P1, PT, R39, R0, PT ;  /* 0x000000002700720c */ /* 0x000fe20003f24070 */
[----:B------:R-:W-:Y:S01]  /*0fd0*/  IMAD.U32 R8, RZ, RZ, UR15 ;  /* 0x0000000fff087e24 */ /* 0x000fe2000f8e00ff */
[----:B------:R-:W-:Y:S01]  /*0fe0*/  IABS R9, R3 ;  /* 0x0000000300097213 */ /* 0x000fe20000000000 */
[----:B------:R-:W-:Y:S01]  /*0ff0*/  IMAD.U32 R7, RZ, RZ, UR14 ;  /* 0x0000000eff077e24 */ /* 0x000fe2000f8e00ff */
[----:B------:R-:W-:Y:S01]  /*1000*/  IABS R13, R4 ;  /* 0x00000004000d7213 */ /* 0x000fe20000000000 */
[----:B------:R-:W-:Y:S01]  /*1010*/  IMAD.HI.U32 R3, R2, R5, RZ ;  /* 0x0000000502037227 */ /* 0x000fe200078e00ff */
[----:B------:R-:W-:-:S02]  /*1020*/  IABS R15, R8 ;  /* 0x00000008000f7213 */ /* 0x000fc40000000000 */
[----:B------:R-:W-:Y:S02]  /*1030*/  CS2R R60, SRZ ;  /* 0x00000000003c7805 */ /* 0x000fe4000001ff00 */
[----:B------:R-:W-:Y:S01]  /*1040*/  IABS R14, R7 ;  /* 0x00000007000e7213 */ /* 0x000fe20000000000 */
[C---:B------:R-:W-:Y:S01]  /*1050*/  IMAD.HI.U32 R4, R2.reuse, R9, RZ ;  /* 0x0000000902047227 */ /* 0x040fe200078e00ff */
[----:B------:R-:W-:Y:S02]  /*1060*/  CS2R R62, SRZ ;  /* 0x00000000003e7805 */ /* 0x000fe4000001ff00 */
[----:B------:R-:W-:Y:S02]  /*1070*/  CS2R R64, SRZ ;  /* 0x0000000000407805 */ /* 0x000fe4000001ff00 */
[----:B------:R-:W-:Y:S01]  /*1080*/  CS2R R66, SRZ ;  /* 0x0000000000427805 */ /* 0x000fe2000001ff00 */
[----:B------:R-:W-:Y:S01]  /*1090*/  IMAD.MOV R8, RZ, RZ, -R3 ;  /* 0x000000ffff087224 */ /* 0x000fe200078e0a03 */
[----:B------:R-:W-:Y:S01]  /*10a0*/  CS2R R68, SRZ ;  /* 0x0000000000447805 */ /* 0x000fe2000001ff00 */
[----:B------:R-:W-:Y:S01]  /*10b0*/  IMAD.HI.U32 R3, R2, R13, RZ ;  /* 0x0000000d02037227 */ /* 0x000fe200078e00ff */
[----:B------:R-:W-:-:S02]  /*10c0*/  CS2R R70, SRZ ;  /* 0x0000000000467805 */ /* 0x000fc4000001ff00 */
[----:B------:R-:W-:Y:S02]  /*10d0*/  CS2R R72, SRZ ;  /* 0x0000000000487805 */ /* 0x000fe4000001ff00 */
[----:B------:R-:W-:Y:S01]  /*10e0*/  CS2R R74, SRZ ;  /* 0x00000000004a7805 */ /* 0x000fe2000001ff00 */
[----:B------:R-:W-:Y:S01]  /*10f0*/  IMAD.MOV R12, RZ, RZ, -R4 ;  /* 0x000000ffff0c7224 */ /* 0x000fe200078e0a04 */
[----:B------:R-:W-:Y:S01]  /*1100*/  CS2R R76, SRZ ;  /* 0x00000000004c7805 */ /* 0x000fe2000001ff00 */
[----:B------:R-:W-:Y:S01]  /*1110*/  IMAD R4, R39, R8, R5 ;  /* 0x0000000827047224 */ /* 0x000fe200078e0205 */
[----:B------:R-:W-:Y:S01]  /*1120*/  CS2R R78, SRZ ;  /* 0x00000000004e7805 */ /* 0x000fe2000001ff00 */
[----:B------:R-:W-:Y:S01]  /*1130*/  IMAD.HI.U32 R7, R2, R14, RZ ;  /* 0x0000000e02077227 */ /* 0x000fe200078e00ff */
[----:B------:R-:W-:Y:S02]  /*1140*/  CS2R R80, SRZ ;  /* 0x0000000000507805 */ /* 0x000fe4000001ff00 */
[----:B------:R-:W-:-:S02]  /*1150*/  CS2R R82, SRZ ;  /* 0x0000000000527805 */ /* 0x000fc4000001ff00 */
[C---:B------:R-:W-:Y:S01]  /*1160*/  ISETP.GT.U32.AND P2, PT, R39.reuse, R4, PT ;  /* 0x000000042700720c */ /* 0x040fe20003f44070 */
[----:B------:R-:W-:Y:S01]  /*1170*/  IMAD.MOV R8, RZ, RZ, -R3 ;  /* 0x000000ffff087224 */ /* 0x000fe200078e0a03 */
[----:B------:R-:W-:Y:S01]  /*1180*/  CS2R R84, SRZ ;  /* 0x0000000000547805 */ /* 0x000fe2000001ff00 */
[C---:B------:R-:W-:Y:S01]  /*1190*/  IMAD.HI.U32 R3, R2.reuse, R15, RZ ;  /* 0x0000000f02037227 */ /* 0x040fe200078e00ff */
[----:B------:R-:W-:Y:S02]  /*11a0*/  CS2R R86, SRZ ;  /* 0x0000000000567805 */ /* 0x000fe4000001ff00 */
[----:B------:R-:W-:Y:S02]  /*11b0*/  CS2R R88, SRZ ;  /* 0x0000000000587805 */ /* 0x000fe4000001ff00 */
[----:B------:R-:W-:Y:S01]  /*11c0*/  CS2R R90, SRZ ;  /* 0x00000000005a7805 */ /* 0x000fe2000001ff00 */
[C---:B------:R-:W-:Y:S01]  /*11d0*/  IMAD R5, R39.reuse, R12, R9 ;  /* 0x0000000c27057224 */ /* 0x040fe200078e0209 */
[----:B------:R-:W-:Y:S01]  /*11e0*/  CS2R R92, SRZ ;  /* 0x00000000005c7805 */ /* 0x000fe2000001ff00 */
[----:B------:R-:W-:Y:S01]  /*11f0*/  IMAD.MOV R9, RZ, RZ, -R7 ;  /* 0x000000ffff097224 */ /* 0x000fe200078e0a07 */
[----:B------:R-:W-:Y:S01]  /*1200*/  CS2R R94, SRZ ;  /* 0x00000000005e7805 */ /* 0x000fe2000001ff00 */
[----:B------:R-:W-:Y:S01]  /*1210*/  IMAD.MOV R12, RZ, RZ, -R3 ;  /* 0x000000ffff0c7224 */ /* 0x000fe200078e0a03 */
[C---:B------:R-:W-:Y:S01]  /*1220*/  ISETP.GT.U32.AND P3, PT, R39.reuse, R5, PT ;  /* 0x000000052700720c */ /* 0x040fe20003f64070 */
[C---:B------:R-:W-:Y:S01]  /*1230*/  IMAD R7, R39.reuse, R8, R13 ;  /* 0x0000000827077224 */ /* 0x040fe200078e020d */
[----:B------:R-:W-:Y:S01]  /*1240*/  CS2R R96, SRZ ;  /* 0x0000000000607805 */ /* 0x000fe2000001ff00 */
[----:B------:R-:W-:Y:S01]  /*1250*/  IMAD.U32 R3, RZ, RZ, UR16 ;  /* 0x00000010ff037e24 */ /* 0x000fe2000f8e00ff */
[----:B------:R-:W-:Y:S01]  /*1260*/  CS2R R98, SRZ ;  /* 0x0000000000627805 */ /* 0x000fe2000001ff00 */
[C---:B------:R-:W-:Y:S01]  /*1270*/  IMAD R8, R39.reuse, R9, R14 ;  /* 0x0000000927087224 */ /* 0x040fe200078e020e */
[C---:B------:R-:W-:Y:S01]  /*1280*/  ISETP.GT.U32.AND P4, PT, R39.reuse, R7, PT ;  /* 0x000000072700720c */ /* 0x040fe20003f84070 */
[C---:B------:R-:W-:Y:S01]  /*1290*/  IMAD R9, R39.reuse, R12, R15 ;  /* 0x0000000c27097224 */ /* 0x040fe200078e020f */
[----:B------:R-:W-:Y:S01]  /*12a0*/  IABS R13, R3 ;  /* 0x00000003000d7213 */ /* 0x000fe20000000000 */
[----:B------:R-:W-:Y:S01]  /*12b0*/  IMAD.U32 R12, RZ, RZ, UR17 ;  /* 0x00000011ff0c7e24 */ /* 0x000fe2000f8e00ff */
[----:B------:R-:W-:Y:S01]  /*12c0*/  ISETP.GT.U32.AND P5, PT, R39, R8, PT ;  /* 0x000000082700720c */ /* 0x000fe20003fa4070 */
[----:B------:R-:W-:Y:S01]  /*12d0*/  IMAD.U32 R3, RZ, RZ, UR18 ;  /* 0x00000012ff037e24 */ /* 0x000fe2000f8e00ff */
[----:B------:R-:W-:Y:S01]  /*12e0*/  CS2R R100, SRZ ;  /* 0x0000000000647805 */ /* 0x000fe2000001ff00 */
        /* <DEDUP_REMOVED lines=22> */
[----:B------:R-:W-:Y:S01]  /*1450*/  IMAD.MOV R16, RZ, RZ, -R3 ;  /* 0x000000ffff107224 */ /* 0x000fe200078e0a03 */
[----:B------:R-:W-:Y:S01]  /*1460*/  CS2R R122, SRZ ;  /* 0x00000000007a7805 */ /* 0x000fe2000001ff00 */
[----:B------:R-:W-:Y:S01]  /*1470*/  IMAD.HI.U32 R14, R2, R19, RZ ;  /* 0x00000013020e7227 */ /* 0x000fe200078e00ff */
[----:B------:R-:W-:-:S02]  /*1480*/  CS2R R124, SRZ ;  /* 0x00000000007c7805 */ /* 0x000fc4000001ff00 */
[----:B------:R-:W-:Y:S02]  /*1490*/  CS2R R126, SRZ ;  /* 0x00000000007e7805 */ /* 0x000fe4000001ff00 */
[----:B------:R-:W-:Y:S01]  /*14a0*/  CS2R R128, SRZ ;  /* 0x0000000000807805 */ /* 0x000fe2000001ff00 */
[----:B------:R-:W-:Y:S01]  /*14b0*/  IMAD.HI.U32 R3, R2, R20, RZ ;  /* 0x0000001402037227 */ /* 0x000fe200078e00ff */
        /* <DEDUP_REMOVED lines=8> */
[----:B------:R-:W-:Y:S01]  /*1540*/  CS2R R140, SRZ ;  /* 0x00000000008c7805 */ /* 0x000fe2000001ff00 */
[C---:B------:R-:W-:Y:S01]  /*1550*/  IMAD R14, R39.reuse, R16, R17 ;  /* 0x00000010270e7224 */ /* 0x040fe200078e0211 */
[----:B------:R-:W-:Y:S01]  /*1560*/  CS2R R142, SRZ ;  /* 0x00000000008e7805 */ /* 0x000fe2000001ff00 */
[----:B------:R-:W-:Y:S01]  /*1570*/  IMAD.U32 R17, RZ, RZ, UR21 ;  /* 0x00000015ff117e24 */ /* 0x000fe2000f8e00ff */
[----:B------:R-:W-:Y:S01]  /*1580*/  CS2R R144, SRZ ;  /* 0x0000000000907805 */ /* 0x000fe2000001ff00 */
[C---:B------:R-:W-:Y:S01]  /*1590*/  IMAD R16, R39.reuse, R3, R20 ;  /* 0x0000000327107224 */ /* 0x040fe200078e0214 */
[----:B------:R-:W-:Y:S01]  /*15a0*/  CS2R R146, SRZ ;  /* 0x0000000000927805 */ /* 0x000fe2000001ff00 */
[----:B------:R-:W-:Y:S01]  /*15b0*/  IMAD.U32 R3, RZ, RZ, UR22 ;  /* 0x00000016ff037e24 */ /* 0x000fe2000f8e00ff */
[----:B------:R-:W-:Y:S01]  /*15c0*/  CS2R R148, SRZ ;  /* 0x0000000000947805 */ /* 0x000fe2000001ff00 */
[----:B------:R-:W-:Y:S01]  /*15d0*/  IMAD R15, R39, R18, R19 ;  /* 0x00000012270f7224 */ /* 0x000fe200078e0213 */
[----:B------:R-:W-:Y:S01]  /*15e0*/  IABS R18, R17 ;  /* 0x0000001100127213 */ /* 0x000fe20000000000 */
[----:B------:R-:W-:Y:S01]  /*15f0*/  IMAD.U32 R17, RZ, RZ, UR23 ;  /* 0x00000017ff117e24 */ /* 0x000fe2000f8e00ff */
[----:B------:R-:W-:Y:S01]  /*1600*/  IABS R20, R3 ;  /* 0x0000000300147213 */ /* 0x000fe20000000000 */
[----:B------:R-:W-:-:S02]  /*1610*/  IMAD.U32 R19, RZ, RZ, UR24 ;  /* 0x00000018ff137e24 */ /* 0x000fc4000f8e00ff */
[C---:B------:R-:W-:Y:S01]  /*1620*/  IMAD.HI.U32 R3, R2.reuse, R18, RZ ;  /* 0x0000001202037227 */ /* 0x040fe200078e00ff */
[----:B------:R-:W-:Y:S02]  /*1630*/  IABS R22, R17 ;  /* 0x0000001100167213 */ /* 0x000fe40000000000 */
[----:B------:R-:W-:Y:S01]  /*1640*/  IABS R24, R19 ;  /* 0x0000001300187213 */ /* 0x000fe20000000000 */
[----:B------:R-:W-:Y:S02]  /*1650*/  IMAD.U32 R21, RZ, RZ, UR25 ;  /* 0x00000019ff157e24 */ /* 0x000fe4000f8e00ff */
[----:B------:R-:W-:-:S03]  /*1660*/  IMAD.HI.U32 R17, R2, R20, RZ ;  /* 0x0000001402117227 */ /* 0x000fc600078e00ff */
[----:B------:R-:W-:Y:S01]  /*1670*/  IABS R25, R21 ;  /* 0x0000001500197213 */ /* 0x000fe20000000000 */
[----:B------:R-:W-:Y:S02]  /*1680*/  IMAD.MOV R19, RZ, RZ, -R3 ;  /* 0x000000ffff137224 */ /* 0x000fe400078e0a03 */
[----:B------:R-:W-:-:S04]  /*1690*/  IMAD.HI.U32 R3, R2, R22, RZ ;  /* 0x0000001602037227 */ /* 0x000fc800078e00ff */
[----:B------:R-:W-:Y:S02]  /*16a0*/  IMAD.MOV R21, RZ, RZ, -R17 ;  /* 0x000000ffff157224 */ /* 0x000fe400078e0a11 */
[----:B------:R-:W-:Y:S02]  /*16b0*/  IMAD R17, R39, R19, R18 ;  /* 0x0000001327117224 */ /* 0x000fe400078e0212 */
[----:B------:R-:W-:-:S04]  /*16c0*/  IMAD.HI.U32 R19, R2, R24, RZ ;  /* 0x0000001802137227 */ /* 0x000fc800078e00ff */
[----:B------:R-:W-:Y:S02]  /*16d0*/  IMAD.MOV R23, RZ, RZ, -R3 ;  /* 0x000000ffff177224 */ /* 0x000fe400078e0a03 */
[----:B------:R-:W-:-:S04]  /*16e0*/  IMAD.HI.U32 R3, R2, R25, RZ ;  /* 0x0000001902037227 */ /* 0x000fc800078e00ff */
[C---:B------:R-:W-:Y:S02]  /*16f0*/  IMAD R18, R39.reuse, R21, R20 ;  /* 0x0000001527127224 */ /* 0x040fe400078e0214 */
[----:B------:R-:W-:Y:S02]  /*1700*/  IMAD.MOV R20, RZ, RZ, -R19 ;  /* 0x000000ffff147224 */ /* 0x000fe400078e0a13 */
[C---:B------:R-:W-:Y:S02]  /*1710*/  IMAD R19, R39.reuse, R23, R22 ;  /* 0x0000001727137224 */ /* 0x040fe400078e0216 */
[----:B------:R-:W-:Y:S02]  /*1720*/  IMAD.MOV R22, RZ, RZ, -R3 ;  /* 0x000000ffff167224 */ /* 0x000fe400078e0a03 */
[----:B------:R-:W-:Y:S02]  /*1730*/  IMAD.U32 R3, RZ, RZ, UR26 ;  /* 0x0000001aff037e24 */ /* 0x000fe4000f8e00ff */
[----:B------:R-:W-:-:S02]  /*1740*/  IMAD R21, R39, R22, R25 ;  /* 0x0000001627157224 */ /* 0x000fc400078e0219 */
[----:B------:R-:W-:Y:S01]  /*1750*/  IMAD.U32 R22, RZ, RZ, UR27 ;  /* 0x0000001bff167e24 */ /* 0x000fe2000f8e00ff */
[----:B------:R-:W-:Y:S01]  /*1760*/  IABS R23, R3 ;  /* 0x0000000300177213 */ /* 0x000fe20000000000 */
[----:B------:R-:W-:Y:S02]  /*1770*/  IMAD.U32 R3, RZ, RZ, UR28 ;  /* 0x0000001cff037e24 */ /* 0x000fe4000f8e00ff */
[----:B------:R-:W-:Y:S01]  /*1780*/  IMAD R20, R39, R20, R24 ;  /* 0x0000001427147224 */ /* 0x000fe200078e0218 */
[----:B------:R-:W-:Y:S01]  /*1790*/  IABS R27, R22 ;  /* 0x00000016001b7213 */ /* 0x000fe20000000000 */
[----:B------:R-:W-:Y:S01]  /*17a0*/  IMAD.U32 R24, RZ, RZ, UR29 ;  /* 0x0000001dff187e24 */ /* 0x000fe2000f8e00ff */
[----:B------:R-:W-:Y:S01]  /*17b0*/  IABS R29, R3 ;  /* 0x00000003001d7213 */ /* 0x000fe20000000000 */
[----:B------:R-:W-:Y:S02]  /*17c0*/  IMAD.U32 R22, RZ, RZ, UR30 ;  /* 0x0000001eff167e24 */ /* 0x000fe4000f8e00ff */
[----:B------:R-:W-:Y:S01]  /*17d0*/  IMAD.HI.U32 R3, R2, R23, RZ ;  /* 0x0000001702037227 */ /* 0x000fe200078e00ff */
[----:B------:R-:W-:-:S02]  /*17e0*/  IABS R30, R24 ;  /* 0x00000018001e7213 */ /* 0x000fc40000000000 */
[----:B------:R-:W-:Y:S01]  /*17f0*/  IABS R31, R22 ;  /* 0x00000016001f7213 */ /* 0x000fe20000000000 */
[----:B------:R-:W-:-:S04]  /*1800*/  IMAD.HI.U32 R22, R2, R27, RZ ;  /* 0x0000001b02167227 */ /* 0x000fc800078e00ff */
[----:B------:R-:W-:Y:S02]  /*1810*/  IMAD.MOV R26, RZ, RZ, -R3 ;  /* 0x000000ffff1a7224 */ /* 0x000fe400078e0a03 */
[----:B------:R-:W-:-:S04]  /*1820*/  IMAD.HI.U32 R3, R2, R29, RZ ;  /* 0x0000001d02037227 */ /* 0x000fc800078e00ff */
[----:B------:R-:W-:-:S04]  /*1830*/  IMAD.HI.U32 R24, R2, R30, RZ ;  /* 0x0000001e02187227 */ /* 0x000fc800078e00ff */
[----:B------:R-:W-:Y:S02]  /*1840*/  IMAD.MOV R28, RZ, RZ, -R22 ;  /* 0x000000ffff1c7224 */ /* 0x000fe400078e0a16 */
[----:B------:R-:W-:Y:S02]  /*1850*/  IMAD R22, R39, R26, R23 ;  /* 0x0000001a27167224 */ /* 0x000fe400078e0217 */
[----:B------:R-:W-:-:S04]  /*1860*/  IMAD.HI.U32 R25, R2, R31, RZ ;  /* 0x0000001f02197227 */ /* 0x000fc800078e00ff */
[----:B------:R-:W-:Y:S02]  /*1870*/  IMAD.MOV R26, RZ, RZ, -R3 ;  /* 0x000000ffff1a7224 */ /* 0x000fe400078e0a03 */
[----:B------:R-:W-:Y:S02]  /*1880*/  IMAD.MOV R3, RZ, RZ, -R24 ;  /* 0x000000ffff037224 */ /* 0x000fe400078e0a18 */
[C---:B------:R-:W-:Y:S02]  /*1890*/  IMAD R23, R39.reuse, R28, R27 ;  /* 0x0000001c27177224 */ /* 0x040fe400078e021b */
[----:B------:R-:W-:Y:S02]  /*18a0*/  IMAD.MOV R28, RZ, RZ, -R25 ;  /* 0x000000ffff1c7224 */ /* 0x000fe400078e0a19 */
[----:B------:R-:W-:Y:S02]  /*18b0*/  IMAD R25, R39, R3, R30 ;  /* 0x0000000327197224 */ /* 0x000fe400078e021e */
[----:B------:R-:W-:-:S02]  /*18c0*/  IMAD.U32 R3, RZ, RZ, UR31 ;  /* 0x0000001fff037e24 */ /* 0x000fc4000f8e00ff */
[C---:B------:R-:W-:Y:S02]  /*18d0*/  IMAD R24, R39.reuse, R26, R29 ;  /* 0x0000001a27187224 */ /* 0x040fe400078e021d */
[----:B------:R-:W-:Y:S01]  /*18e0*/  IMAD R26, R39, R28, R31 ;  /* 0x0000001c271a7224 */ /* 0x000fe200078e021f */
[----:B------:R-:W-:Y:S01]  /*18f0*/  IABS R29, R3 ;  /* 0x00000003001d7213 */ /* 0x000fe20000000000 */
[----:B------:R-:W-:Y:S02]  /*1900*/  IMAD.U32 R27, RZ, RZ, UR32 ;  /* 0x00000020ff1b7e24 */ /* 0x000fe4000f8e00ff */
[----:B------:R-:W-:Y:S02]  /*1910*/  IMAD.U32 R28, RZ, RZ, UR33 ;  /* 0x00000021ff1c7e24 */ /* 0x000fe4000f8e00ff */
[----:B------:R-:W-:Y:S01]  /*1920*/  IMAD.U32 R3, RZ, RZ, UR34 ;  /* 0x00000022ff037e24 */ /* 0x000fe2000f8e00ff */
[----:B------:R-:W-:Y:S01]  /*1930*/  IABS R31, R27 ;  /* 0x0000001b001f7213 */ /* 0x000fe20000000000 */
[----:B------:R-:W-:Y:S01]  /*1940*/  IMAD.U32 R32, RZ, RZ, UR35 ;  /* 0x00000023ff207e24 */ /* 0x000fe2000f8e00ff */
[----:B------:R-:W-:Y:S01]  /*1950*/  IABS R33, R28 ;  /* 0x0000001c00217213 */ /* 0x000fe20000000000 */
[----:B------:R-:W-:Y:S01]  /*1960*/  @!P0 IMAD.IADD R37, R37, 0x1, -R42 ;  /* 0x0000000125258824 */ /* 0x000fe200078e0a2a */
[----:B------:R-:W-:Y:S01]  /*1970*/  IABS R35, R3 ;  /* 0x0000000300237213 */ /* 0x000fe20000000000 */
[----:B------:R-:W-:Y:S01]  /*1980*/  IMAD.HI.U32 R3, R2, R29, RZ ;  /* 0x0000001d02037227 */ /* 0x000fe200078e00ff */
[----:B------:R-:W-:-:S02]  /*1990*/  IABS R36, R32 ;  /* 0x0000002000247213 */ /* 0x000fc40000000000 */
[----:B------:R-:W-:Y:S01]  /*19a0*/  ISETP.GT.U32.AND P0, PT, R42, R37, PT ;  /* 0x000000252a00720c */ /* 0x000fe20003f04070 */
[----:B------:R-:W-:-:S04]  /*19b0*/  IMAD.HI.U32 R27, R2, R31, RZ ;  /* 0x0000001f021b7227 */ /* 0x000fc800078e00ff */
[----:B------:R-:W-:-:S04]  /*19c0*/  IMAD.HI.U32 R28, R2, R33, RZ ;  /* 0x00000021021c7227 */ /* 0x000fc800078e00ff */
[----:B------:R-:W-:Y:S02]  /*19d0*/  IMAD.MOV R30, RZ, RZ, -R3 ;  /* 0x000000ffff1e7224 */ /* 0x000fe400078e0a03 */
[----:B------:R-:W-:-:S04]  /*19e0*/  IMAD.HI.U32 R3, R2, R35, RZ ;  /* 0x0000002302037227 */ /* 0x000fc800078e00ff */
[----:B------:R-:W-:Y:S02]  /*19f0*/  IMAD.MOV R32, RZ, RZ, -R27 ;  /* 0x000000ffff207224 */ /* 0x000fe400078e0a1b */
[----:B------:R-:W-:Y:S02]  /*1a00*/  IMAD.MOV R34, RZ, RZ, -R28 ;  /* 0x000000ffff227224 */ /* 0x000fe400078e0a1c */
[----:B------:R-:W-:Y:S02]  /*1a10*/  IMAD R27, R39, R30, R29 ;  /* 0x0000001e271b7224 */ /* 0x000fe400078e021d */
[----:B------:R-:W-:Y:S02]  /*1a20*/  IMAD.MOV R30, RZ, RZ, -R3 ;  /* 0x000000ffff1e7224 */ /* 0x000fe400078e0a03 */
[----:B------:R-:W-:-:S04]  /*1a30*/  IMAD.HI.U32 R3, R2, R36, RZ ;  /* 0x0000002402037227 */ /* 0x000fc800078e00ff */
[C---:B------:R-:W-:Y:S02]  /*1a40*/  IMAD R28, R39.reuse, R32, R31 ;  /* 0x00000020271c7224 */ /* 0x040fe400078e021f */
[----:B------:R-:W-:Y:S02]  /*1a50*/  IMAD R29, R39, R34, R33 ;  /* 0x00000022271d7224 */ /* 0x000fe400078e0221 */
[----:B------:R-:W-:Y:S02]  /*1a60*/  IMAD.U32 R31, RZ, RZ, UR36 ;  /* 0x00000024ff1f7e24 */ /* 0x000fe4000f8e00ff */
[----:B------:R-:W-:Y:S02]  /*1a70*/  IMAD.U32 R33, RZ, RZ, UR37 ;  /* 0x00000025ff217e24 */ /* 0x000fe4000f8e00ff */
[----:B------:R-:W-:Y:S01]  /*1a80*/  IMAD.MOV R3, RZ, RZ, -R3 ;  /* 0x000000ffff037224 */ /* 0x000fe200078e0a03 */
[----:B------:R-:W-:Y:S01]  /*1a90*/  IABS R32, R31 ;  /* 0x0000001f00207213 */ /* 0x000fe20000000000 */
[----:B------:R-:W-:-:S02]  /*1aa0*/  IMAD.U32 R34, RZ, RZ, UR40 ;  /* 0x00000028ff227e24 */ /* 0x000fc4000f8e00ff */
[C---:B------:R-:W-:Y:S01]  /*1ab0*/  IMAD R30, R39.reuse, R30, R35 ;  /* 0x0000001e271e7224 */ /* 0x040fe200078e0223 */
[----:B------:R-:W-:Y:S01]  /*1ac0*/  IABS R35, R33 ;  /* 0x0000002100237213 */ /* 0x000fe20000000000 */
[C---:B------:R-:W-:Y:S01]  /*1ad0*/  IMAD R31, R39.reuse, R3, R36 ;  /* 0x00000003271f7224 */ /* 0x040fe200078e0224 */
[----:B------:R-:W-:Y:S01]  /*1ae0*/  IABS R36, R34 ;  /* 0x0000002200247213 */ /* 0x000fe20000000000 */
[----:B------:R-:W-:Y:S02]  /*1af0*/  IMAD.U32 R33, RZ, RZ, UR38 ;  /* 0x00000026ff217e24 */ /* 0x000fe4000f8e00ff */
[--C-:B------:R-:W-:Y:S01]  /*1b00*/  @!P1 IMAD.IADD R0, R0, 0x1, -R39.reuse ;  /* 0x0000000100009824 */ /* 0x100fe200078e0a27 */
[C---:B------:R-:W-:Y:S01]  /*1b10*/  ISETP.GT.U32.AND P1, PT, R39.reuse, R13, PT ;  /* 0x0000000d2700720c */ /* 0x040fe20003f24070 */
[----:B------:R-:W-:Y:S01]  /*1b20*/  @!P2 IMAD.IADD R4, R4, 0x1, -R39 ;  /* 0x000000010404a824 */ /* 0x000fe200078e0a27 */
[----:B------:R-:W-:Y:S01]  /*1b30*/  IABS R41, R33 ;  /* 0x0000002100297213 */ /* 0x000fe20000000000 */
[----:B------:R-:W-:Y:S01]  /*1b40*/  IMAD.HI.U32 R33, R2, R36, RZ ;  /* 0x0000002402217227 */ /* 0x000fe200078e00ff */
[----:B------:R-:W-:-:S03]  /*1b50*/  ISETP.GT.U32.AND P2, PT, R39, R14, PT ;  /* 0x0000000e2700720c */ /* 0x000fc60003f44070 */
[----:B------:R-:W-:Y:S02]  /*1b60*/  IMAD.MOV R33, RZ, RZ, -R33 ;  /* 0x000000ffff217224 */ /* 0x000fe400078e0a21 */
[--C-:B------:R-:W-:Y:S01]  /*1b70*/  @!P4 IMAD.IADD R7, R7, 0x1, -R39.reuse ;  /* 0x000000010707c824 */ /* 0x100fe200078e0a27 */
[C---:B------:R-:W-:Y:S01]  /*1b80*/  ISETP.GT.U32.AND P4, PT, R39.reuse, R0, PT ;  /* 0x000000002700720c */ /* 0x040fe20003f84070 */
[----:B------:R-:W-:Y:S02]  /*1b90*/  IMAD R36, R39, R33, R36 ;  /* 0x0000002127247224 */ /* 0x000fe400078e0224 */
[--C-:B------:R-:W-:Y:S01]  /*1ba0*/  @!P1 IMAD.IADD R13, R13, 0x1, -R39.reuse ;  /* 0x000000010d0d9824 */ /* 0x100fe200078e0a27 */
[----:B------:R-:W-:Y:S01]  /*1bb0*/  ISETP.GT.U32.AND P1, PT, R39, R7, PT ;  /* 0x000000072700720c */ /* 0x000fe20003f24070 */
[----:B------:R-:W-:Y:S01]  /*1bc0*/  @!P0 IMAD.IADD R37, R37, 0x1, -R42 ;  /* 0x0000000125258824 */ /* 0x000fe200078e0a2a */
[----:B------:R-:W-:Y:S01]  /*1bd0*/  ISETP.GT.U32.AND P6, PT, R39, R36, PT ;  /* 0x000000242700720c */ /* 0x000fe20003fc4070 */
[--C-:B------:R-:W-:Y:S01]  /*1be0*/  @!P3 IMAD.IADD R5, R5, 0x1, -R39.reuse ;  /* 0x000000010505b824 */ /* 0x100fe200078e0a27 */
[C---:B------:R-:W-:Y:S01]  /*1bf0*/  ISETP.GT.U32.AND P0, PT, R39.reuse, R9, PT ;  /* 0x000000092700720c */ /* 0x040fe20003f04070 */
[--C-:B------:R-:W-:Y:S01]  /*1c00*/  @!P5 IMAD.IADD R8, R8, 0x1, -R39.reuse ;  /* 0x000000010808d824 */ /* 0x100fe200078e0a27 */
[C---:B------:R-:W-:Y:S01]  /*1c10*/  ISETP.GT.U32.AND P5, PT, R39.reuse, R4, PT ;  /* 0x000000042700720c */ /* 0x040fe20003fa4070 */
[--C-:B------:R-:W-:Y:S01]  /*1c20*/  @!P2 IMAD.IADD R14, R14, 0x1, -R39.reuse ;  /* 0x000000010e0ea824 */ /* 0x100fe200078e0a27 */
[----:B------:R-:W-:Y:S01]  /*1c30*/  CS2R R42, SRZ ;  /* 0x00000000002a7805 */ /* 0x000fe2000001ff00 */
[----:B------:R-:W-:Y:S01]  /*1c40*/  @!P4 IMAD.IADD R0, R0, 0x1, -R39 ;  /* 0x000000010000c824 */ /* 0x000fe200078e0a27 */
[----:B------:R-:W-:Y:S01]  /*1c50*/  ISETP.GT.U32.AND P2, PT, R39, R8, PT ;  /* 0x000000082700720c */ /* 0x000fe20003f44070 */
[----:B------:R-:W-:-:S02]  /*1c60*/  IMAD.U32 R38, RZ, RZ, UR6 ;  /* 0x00000006ff267e24 */ /* 0x000fc4000f8e00ff */
[--C-:B------:R-:W-:Y:S01]  /*1c70*/  @!P1 IMAD.IADD R7, R7, 0x1, -R39.reuse ;  /* 0x0000000107079824 */ /* 0x100fe200078e0a27 */
[C---:B------:R-:W-:Y:S01]  /*1c80*/  ISETP.GT.U32.AND P1, PT, R39.reuse, R16, PT ;  /* 0x000000102700720c */ /* 0x040fe20003f24070 */
[--C-:B------:R-:W-:Y:S01]  /*1c90*/  @!P6 IMAD.IADD R36, R36, 0x1, -R39.reuse ;  /* 0x000000012424e824 */ /* 0x100fe200078e0a27 */
[----:B------:R-:W-:Y:S01]  /*1ca0*/  ISETP.GT.U32.AND P6, PT, R39, R12, PT ;  /* 0x0000000c2700720c */ /* 0x000fe20003fc4070 */
[--C-:B------:R-:W-:Y:S01]  /*1cb0*/  @!P0 IMAD.IADD R9, R9, 0x1, -R39.reuse ;  /* 0x0000000109098824 */ /* 0x100fe200078e0a27 */
[C---:B------:R-:W-:Y:S01]  /*1cc0*/  ISETP.GT.U32.AND P0, PT, R39.reuse, R5, PT ;  /* 0x000000052700720c */ /* 0x040fe20003f04070 */
[--C-:B------:R-:W-:Y:S01]  /*1cd0*/  @!P5 IMAD.IADD R4, R4, 0x1, -R39.reuse ;  /* 0x000000010404d824 */ /* 0x100fe200078e0a27 */
[C---:B------:R-:W-:Y:S01]  /*1ce0*/  ISETP.GT.U32.AND P3, PT, R39.reuse, R36, PT ;  /* 0x000000242700720c */ /* 0x040fe20003f64070 */
[----:B------:R-:W-:Y:S01]  /*1cf0*/  IMAD.HI.U32 R3, R2, R32, RZ ;  /* 0x0000002002037227 */ /* 0x000fe200078e00ff */
[C---:B------:R-:W-:Y:S02]  /*1d00*/  ISETP.GT.U32.AND P5, PT, R39.reuse, R13, PT ;  /* 0x0000000d2700720c */ /* 0x040fe40003fa4070 */
[----:B------:R-:W-:Y:S01]  /*1d10*/  IABS R40, R38 ;  /* 0x0000002600287213 */ /* 0x000fe20000000000 */
[--C-:B------:R-:W-:Y:S01]  /*1d20*/  @!P2 IMAD.IADD R8, R8, 0x1, -R39.reuse ;  /* 0x000000010808a824 */ /* 0x100fe200078e0a27 */
[C---:B------:R-:W-:Y:S01]  /*1d30*/  ISETP.GT.U32.AND P2, PT, R39.reuse, R17, PT ;  /* 0x000000112700720c */ /* 0x040fe20003f44070 */
[--C-:B------:R-:W-:Y:S01]  /*1d40*/  @!P1 IMAD.IADD R16, R16, 0x1, -R39.reuse ;  /* 0x0000000110109824 */ /* 0x100fe200078e0a27 */
[C---:B------:R-:W-:Y:S01]  /*1d50*/  ISETP.GT.U32.AND P1, PT, R39.reuse, R23, PT ;  /* 0x000000172700720c */ /* 0x040fe20003f24070 */
[--C-:B------:R-:W-:Y:S01]  /*1d60*/  @!P6 IMAD.IADD R12, R12, 0x1, -R39.reuse ;  /* 0x000000010c0ce824 */ /* 0x100fe200078e0a27 */
[----:B------:R-:W-:Y:S01]  /*1d70*/  ISETP.GT.U32.AND P6, PT, R39, R14, PT ;  /* 0x0000000e2700720c */ /* 0x000fe20003fc4070 */
[--C-:B------:R-:W-:Y:S01]  /*1d80*/  @!P0 IMAD.IADD R5, R5, 0x1, -R39.reuse ;  /* 0x0000000105058824 */ /* 0x100fe200078e0a27 */
[C---:B------:R-:W-:Y:S01]  /*1d90*/  ISETP.GT.U32.AND P0, PT, R39.reuse, R15, PT ;  /* 0x0000000f2700720c */ /* 0x040fe20003f04070 */
[--C-:B------:R-:W-:Y:S01]  /*1da0*/  @!P3 IMAD.IADD R36, R36, 0x1, -R39.reuse ;  /* 0x000000012424b824 */ /* 0x100fe200078e0a27 */
[----:B------:R-:W-:Y:S01]  /*1db0*/  ISETP.GT.U32.AND P4, PT, R39, R12, PT ;  /* 0x0000000c2700720c */ /* 0x000fe20003f84070 */
[----:B------:R-:W-:Y:S01]  /*1dc0*/  @!P5 IMAD.IADD R13, R13, 0x1, -R39 ;  /* 0x000000010d0dd824 */ /* 0x000fe200078e0a27 */
[C---:B------:R-:W-:Y:S01]  /*1dd0*/  ISETP.GT.U32.AND P3, PT, R39.reuse, R9, PT ;  /* 0x000000092700720c */ /* 0x040fe20003f64070 */
[----:B------:R-:W-:Y:S01]  /*1de0*/  IMAD.MOV R34, RZ, RZ, -R3 ;  /* 0x000000ffff227224 */ /* 0x000fe200078e0a03 */
[----:B------:R-:W-:Y:S01]  /*1df0*/  ISETP.GT.U32.AND P5, PT, R39, R20, PT ;  /* 0x000000142700720c */ /* 0x000fe20003fa4070 */
[--C-:B------:R-:W-:Y:S01]  /*1e00*/  @!P2 IMAD.IADD R17, R17, 0x1, -R39.reuse ;  /* 0x000000011111a824 */ /* 0x100fe200078e0a27 */
[----:B------:R-:W-:Y:S01]  /*1e10*/  ISETP.GT.U32.AND P2, PT, R39, R24, PT ;  /* 0x000000182700720c */ /* 0x000fe20003f44070 */
[----:B------:R-:W-:-:S02]  /*1e20*/  @!P1 IMAD.IADD R23, R23, 0x1, -R39 ;  /* 0x0000000117179824 */ /* 0x000fc400078e0a27 */
[----:B------:R-:W-:Y:S01]  /*1e30*/  IMAD.HI.U32 R3, R2, R35, RZ ;  /* 0x0000002302037227 */ /* 0x000fe200078e00ff */
[----:B------:R-:W-:-:S03]  /*1e40*/  ISETP.GT.U32.AND P1, PT, R39, R17, PT ;  /* 0x000000112700720c */ /* 0x000fc60003f24070 */
[--C-:B------:R-:W-:Y:S01]  /*1e50*/  @!P4 IMAD.IADD R12, R12, 0x1, -R39.reuse ;  /* 0x000000010c0cc824 */ /* 0x100fe200078e0a27 */
[----:B------:R-:W-:Y:S01]  /*1e60*/  ISETP.GT.U32.AND P4, PT, R39, R19, PT ;  /* 0x000000132700720c */ /* 0x000fe20003f84070 */
[--C-:B------:R-:W-:Y:S01]  /*1e70*/  @!P3 IMAD.IADD R9, R9, 0x1, -R39.reuse ;  /* 0x000000010909b824 */ /* 0x100fe200078e0a27 */
[C---:B------:R-:W-:Y:S01]  /*1e80*/  ISETP.GT.U32.AND P3, PT, R39.reuse, R18, PT ;  /* 0x000000122700720c */ /* 0x040fe20003f64070 */
[--C-:B------:R-:W-:Y:S01]  /*1e90*/  @!P5 IMAD.IADD R20, R20, 0x1, -R39.reuse ;  /* 0x000000011414d824 */ /* 0x100fe200078e0a27 */
[----:B------:R-:W-:Y:S01]  /*1ea0*/  ISETP.GT.U32.AND P5, PT, R39, R27, PT ;  /* 0x0000001b2700720c */ /* 0x000fe20003fa4070 */
[----:B------:R-:W-:Y:S02]  /*1eb0*/  @!P2 IMAD.IADD R24, R24, 0x1, -R39 ;  /* 0x000000011818a824 */ /* 0x000fe400078e0a27 */
[----:B------:R-:W-:Y:S02]  /*1ec0*/  IMAD.MOV R38, RZ, RZ, -R3 ;  /* 0x000000ffff267224 */ /* 0x000fe400078e0a03 */
[----:B------:R-:W-:Y:S01]  /*1ed0*/  @!P1 IMAD.IADD R17, R17, 0x1, -R39 ;  /* 0x0000000111119824 */ /* 0x000fe200078e0a27 */
[----:B------:R-:W-:Y:S01]  /*1ee0*/  ISETP.GT.U32.AND P1, PT, R39, R23, PT ;  /* 0x000000172700720c */ /* 0x000fe20003f24070 */
[----:B------:R-:W-:-:S04]  /*1ef0*/  IMAD.HI.U32 R3, R2, R40, RZ ;  /* 0x0000002802037227 */ /* 0x000fc800078e00ff */
[--C-:B------:R-:W-:Y:S01]  /*1f00*/  @!P4 IMAD.IADD R19, R19, 0x1, -R39.reuse ;  /* 0x000000011313c824 */ /* 0x100fe200078e0a27 */
[C---:B------:R-:W-:Y:S01]  /*1f10*/  ISETP.GT.U32.AND P4, PT, R39.reuse, R26, PT ;  /* 0x0000001a2700720c */ /* 0x040fe20003f84070 */
[----:B------:R-:W-:Y:S01]  /*1f20*/  @!P3 IMAD.IADD R18, R18, 0x1, -R39 ;  /* 0x000000011212b824 */ /* 0x000fe200078e0a27 */
[C---:B------:R-:W-:Y:S01]  /*1f30*/  ISETP.GT.U32.AND P3, PT, R39.reuse, R25, PT ;  /* 0x000000192700720c */ /* 0x040fe20003f64070 */
[C---:B------:R-:W-:Y:S02]  /*1f40*/  IMAD R32, R39.reuse, R34, R32 ;  /* 0x0000002227207224 */ /* 0x040fe400078e0220 */
[----:B------:R-:W-:Y:S01]  /*1f50*/  IMAD.HI.U32 R34, R2, R41, RZ ;  /* 0x0000002902227227 */ /* 0x000fe200078e00ff */
[----:B------:R-:W-:-:S03]  /*1f60*/  ISETP.GT.U32.AND P2, PT, R39, R18, PT ;  /* 0x000000122700720c */ /* 0x000fc60003f44070 */
[----:B------:R-:W-:Y:S02]  /*1f70*/  @!P5 IMAD.IADD R27, R27, 0x1, -R39 ;  /* 0x000000011b1bd824 */ /* 0x000fe400078e0a27 */
[----:B------:R-:W-:Y:S02]  /*1f80*/  IMAD.MOV R3, RZ, RZ, -R3 ;  /* 0x000000ffff037224 */ /* 0x000fe400078e0a03 */
[----:B------:R-:W-:Y:S01]  /*1f90*/  @!P4 IMAD.IADD R26, R26, 0x1, -R39 ;  /* 0x000000011a1ac824 */ /* 0x000fe200078e0a27 */
[C---:B------:R-:W-:Y:S01]  /*1fa0*/  ISETP.GT.U32.AND P4, PT, R39.reuse, R20, PT ;  /* 0x000000142700720c */ /* 0x040fe20003f84070 */
[C---:B------:R-:W-:Y:S01]  /*1fb0*/  IMAD R33, R39.reuse, R38, R35 ;  /* 0x0000002627217224 */ /* 0x040fe200078e0223 */
[C---:B------:R-:W-:Y:S01]  /*1fc0*/  ISETP.GT.U32.AND P5, PT, R39.reuse, R27, PT ;  /* 0x0000001b2700720c */ /* 0x040fe20003fa4070 */
[----:B------:R-:W-:Y:S02]  /*1fd0*/  IMAD.MOV R38, RZ, RZ, -R34 ;  /* 0x000000ffff267224 */ /* 0x000fe400078e0a22 */
[--C-:B------:R-:W-:Y:S01]  /*1fe0*/  @!P2 IMAD.IADD R18, R18, 0x1, -R39.reuse ;  /* 0x000000011212a824 */ /* 0x100fe200078e0a27 */
[----:B------:R-:W-:Y:S01]  /*1ff0*/  ISETP.GT.U32.AND P2, PT, R39, R24, PT ;  /* 0x000000182700720c */ /* 0x000fe20003f44070 */
[--C-:B------:R-:W-:Y:S01]  /*2000*/  @!P0 IMAD.IADD R15, R15, 0x1, -R39.reuse ;  /* 0x000000010f0f8824 */ /* 0x100fe200078e0a27 */
[----:B------:R-:W-:Y:S01]  /*2010*/  ISETP.GT.U32.AND P0, PT, R39, R22, PT ;  /* 0x000000162700720c */ /* 0x000fe20003f04070 */
[----:B------:R-:W-:Y:S01]  /*2020*/  @!P1 IMAD.IADD R23, R23, 0x1, -R39 ;  /* 0x0000000117179824 */ /* 0x000fe200078e0a27 */
[C---:B------:R-:W-:Y:S01]  /*2030*/  ISETP.GT.U32.AND P1, PT, R39.reuse, R29, PT ;  /* 0x0000001d2700720c */ /* 0x040fe20003f24070 */
[----:B------:R-:W-:-:S02]  /*2040*/  IMAD R34, R39, R3, R40 ;  /* 0x0000000327227224 */ /* 0x000fc400078e0228 */
[----:B------:R-:W-:Y:S01]  /*2050*/  @!P4 IMAD.IADD R20, R20, 0x1, -R39 ;  /* 0x000000011414c824 */ /* 0x000fe200078e0a27 */
[C---:B------:R-:W-:Y:S01]  /*2060*/  ISETP.GT.U32.AND P4, PT, R39.reuse, R26, PT ;  /* 0x0000001a2700720c */ /* 0x040fe20003f84070 */
[----:B------:R-:W-:Y:S02]  /*2070*/  IMAD.U32 R3, RZ, RZ, UR39 ;  /* 0x00000027ff037e24 */ /* 0x000fe4000f8e00ff */
[C---:B------:R-:W-:Y:S01]  /*2080*/  IMAD R35, R39.reuse, R38, R41 ;  /* 0x0000002627237224 */ /* 0x040fe200078e0229 */
[----:B------:R-:W-:Y:S01]  /*2090*/  CS2R R40, SRZ ;  /* 0x0000000000287805 */ /* 0x000fe2000001ff00 */
[--C-:B------:R-:W-:Y:S01]  /*20a0*/  @!P2 IMAD.IADD R24, R24, 0x1, -R39.reuse ;  /* 0x000000011818a824 */ /* 0x100fe200078e0a27 */
[----:B------:R-:W-:Y:S01]  /*20b0*/  IABS R3, R3 ;  /* 0x0000000300037213 */ /* 0x000fe20000000000 */
[--C-:B------:R-:W-:Y:S01]  /*20c0*/  @!P0 IMAD.IADD R22, R22, 0x1, -R39.reuse ;  /* 0x0000000116168824 */ /* 0x100fe200078e0a27 */
[----:B------:R-:W-:Y:S01]  /*20d0*/  ISETP.GT.U32.AND P2, PT, R39, R30, PT ;  /* 0x0000001e2700720c */ /* 0x000fe20003f44070 */
[----:B------:R-:W-:Y:S01]  /*20e0*/  @!P5 IMAD.IADD R27, R27, 0x1, -R39 ;  /* 0x000000011b1bd824 */ /* 0x000fe200078e0a27 */
[C---:B------:R-:W-:Y:S01]  /*20f0*/  ISETP.GT.U32.AND P0, PT, R39.reuse, R16, PT ;  /* 0x000000102700720c */ /* 0x040fe20003f04070 */
[----:B------:R-:W-:Y:S01]  /*2100*/  IMAD.HI.U32 R2, R2, R3, RZ ;  /* 0x0000000302027227 */ /* 0x000fe200078e00ff */
[----:B------:R-:W-:-:S03]  /*2110*/  ISETP.GT.U32.AND P5, PT, R39, R33, PT ;  /* 0x000000212700720c */ /* 0x000fc60003fa4070 */
[--C-:B------:R-:W-:Y:S01]  /*2120*/  @!P4 IMAD.IADD R26, R26, 0x1, -R39.reuse ;  /* 0x000000011a1ac824 */ /* 0x100fe200078e0a27 */
[----:B------:R-:W-:Y:S01]  /*2130*/  ISETP.GT.U32.AND P4, PT, R39, R32, PT ;  /* 0x000000202700720c */ /* 0x000fe20003f84070 */
[--C-:B------:R-:W-:Y:S01]  /*2140*/  @!P1 IMAD.IADD R29, R29, 0x1, -R39.reuse ;  /* 0x000000011d1d9824 */ /* 0x100fe200078e0a27 */
[C---:B------:R-:W-:Y:S01]  /*2150*/  ISETP.GT.U32.AND P1, PT, R39.reuse, R35, PT ;  /* 0x000000232700720c */ /* 0x040fe20003f24070 */
[----:B------:R-:W-:Y:S02]  /*2160*/  IMAD.MOV R2, RZ, RZ, -R2 ;  /* 0x000000ffff027224 */ /* 0x000fe400078e0a02 */
[----:B------:R-:W-:Y:S02]  /*2170*/  @!P2 IMAD.IADD R30, R30, 0x1, -R39 ;  /* 0x000000011e1ea824 */ /* 0x000fe400078e0a27 */
[C---:B------:R-:W-:Y:S01]  /*2180*/  IMAD R2, R39.reuse, R2, R3 ;  /* 0x0000000227027224 */ /* 0x040fe200078e0203 */
[----:B------:R-:W-:Y:S01]  /*2190*/  SHF.R.S32.HI R3, RZ, 0x1f, R6 ;  /* 0x0000001fff037819 */ /* 0x000fe20000011406 */
[--C-:B------:R-:W-:Y:S01]  /*21a0*/  @!P0 IMAD.IADD R16, R16, 0x1, -R39.reuse ;  /* 0x0000000110108824 */ /* 0x100fe200078e0a27 */
[----:B------:R-:W-:Y:S01]  /*21b0*/  ISETP.GT.U32.AND P0, PT, R39, R22, PT ;  /* 0x000000162700720c */ /* 0x000fe20003f04070 */
        /* <DEDUP_REMOVED lines=10> */
[----:B------:R-:W-:Y:S01]  /*2260*/  IMAD.SHL.U32 R38, R182, 0x20, RZ ;  /* 0x00000020b6267824 */ /* 0x000fe200078e00ff */
[C---:B------:R-:W-:Y:S01]  /*2270*/  ISETP.GT.U32.AND P3, PT, R39.reuse, R19, PT ;  /* 0x000000132700720c */ /* 0x040fe20003f64070 */
[--C-:B------:R-:W-:Y:S01]  /*2280*/  @!P0 IMAD.IADD R22, R22, 0x1, -R39.reuse ;  /* 0x0000000116168824 */ /* 0x100fe200078e0a27 */
[----:B------:R-:W-:Y:S01]  /*2290*/  ISETP.GE.AND P0, PT, R152, RZ, PT ;  /* 0x000000ff9800720c */ /* 0x000fe20003f06270 */
[--C-:B------:R-:W-:Y:S01]  /*22a0*/  @!P2 IMAD.IADD R2, R2, 0x1, -R39.reuse ;  /* 0x000000010202a824 */ /* 0x100fe200078e0a27 */
[----:B------:R-:W-:Y:S01]  /*22b0*/  ISETP.GT.U32.AND P2, PT, R39, R33, PT ;  /* 0x000000212700720c */ /* 0x000fe20003f44070 */
[--C-:B------:R-:W-:Y:S01]  /*22c0*/  @!P4 IMAD.IADD R29, R29, 0x1, -R39.reuse ;  /* 0x000000011d1dc824 */ /* 0x100fe200078e0a27 */
[----:B------:R-:W-:Y:S01]  /*22d0*/  LEA.HI R6, R3, R6, RZ, 0x5 ;  /* 0x0000000603067211 */ /* 0x000fe200078f28ff */
[--C-:B------:R-:W-:Y:S01]  /*22e0*/  @!P5 IMAD.IADD R30, R30, 0x1, -R39.reuse ;  /* 0x000000011e1ed824 */ /* 0x100fe200078e0a27 */
[C---:B------:R-:W-:Y:S01]  /*22f0*/  ISETP.GT.U32.AND P5, PT, R39.reuse, R35, PT ;  /* 0x000000232700720c */ /* 0x040fe20003fa4070 */
[--C-:B------:R-:W-:Y:S01]  /*2300*/  @!P1 IMAD.IADD R32, R32, 0x1, -R39.reuse ;  /* 0x0000000120209824 */ /* 0x100fe200078e0a27 */
[----:B------:R-:W-:Y:S01]  /*2310*/  ISETP.GT.U32.AND P4, PT, R39, R2, PT ;  /* 0x000000022700720c */ /* 0x000fe20003f84070 */
[--C-:B------:R-:W-:Y:S01]  /*2320*/  @!P6 IMAD.IADD R21, R21, 0x1, -R39.reuse ;  /* 0x000000011515e824 */ /* 0x100fe200078e0a27 */
[----:B------:R-:W-:Y:S01]  /*2330*/  ISETP.LE.AND P1, PT, RZ, UR8, PT ;  /* 0x00000008ff007c0c */ /* 0x000fe2000bf23270 */
[----:B------:R-:W-:Y:S01]  /*2340*/  @!P3 IMAD.IADD R19, R19, 0x1, -R39 ;  /* 0x000000011313b824 */ /* 0x000fe200078e0a27 */
[----:B------:R-:W-:Y:S01]  /*2350*/  ISETP.GT.U32.AND P6, PT, R39, R15, PT ;  /* 0x0000000f2700720c */ /* 0x000fe20003fc4070 */
[----:B------:R-:W-:Y:S01]  /*2360*/  @!P0 IMAD.MOV R37, RZ, RZ, -R37 ;  /* 0x000000ffff258224 */ /* 0x000fe200078e0a25 */
[----:B------:R-:W-:Y:S01]  /*2370*/  ISETP.LE.AND P0, PT, RZ, UR10, PT ;  /* 0x0000000aff007c0c */ /* 0x000fe2000bf03270 */
[--C-:B------:R-:W-:Y:S01]  /*2380*/  @!P2 IMAD.IADD R33, R33, 0x1, -R39.reuse ;  /* 0x000000012121a824 */ /* 0x100fe200078e0a27 */
[----:B------:R-:W-:Y:S01]  /*2390*/  ISETP.LE.AND P2, PT, RZ, UR9, PT ;  /* 0x00000009ff007c0c */ /* 0x000fe2000bf43270 */
[----:B------:R-:W-:Y:S01]  /*23a0*/  ULDC UR8, c[0x0][0x240] ;  /* 0x0000900000087ab9 */ /* 0x000fe20000000800 */
[----:B------:R-:W-:Y:S01]  /*23b0*/  ISETP.GT.U32.AND P3, PT, R39, R25, PT ;  /* 0x000000192700720c */ /* 0x000fe20003f64070 */
[--C-:B------:R-:W-:Y:S01]  /*23c0*/  @!P5 IMAD.IADD R35, R35, 0x1, -R39.reuse ;  /* 0x000000012323d824 */ /* 0x100fe200078e0a27 */
[----:B------:R-:W-:Y:S01]  /*23d0*/  ISETP.LE.AND P5, PT, RZ, UR14, PT ;  /* 0x0000000eff007c0c */ /* 0x000fe2000bfa3270 */
[--C-:B------:R-:W-:Y:S01]  /*23e0*/  @!P4 IMAD.IADD R2, R2, 0x1, -R39.reuse ;  /* 0x000000010202c824 */ /* 0x100fe200078e0a27 */
[----:B------:R-:W-:Y:S01]  /*23f0*/  ISETP.LE.AND P4, PT, RZ, UR11, PT ;  /* 0x0000000bff007c0c */ /* 0x000fe2000bf83270 */
[----:B------:R-:W-:Y:S01]  /*2400*/  @!P1 IMAD.MOV R0, RZ, RZ, -R0 ;  /* 0x000000ffff009224 */ /* 0x000fe200078e0a00 */
[----:B------:R-:W-:Y:S01]  /*2410*/  ISETP.LE.AND P1, PT, RZ, UR15, PT ;  /* 0x0000000fff007c0c */ /* 0x000fe2000bf23270 */
[----:B------:R-:W-:Y:S01]  /*2420*/  @!P6 IMAD.IADD R15, R15, 0x1, -R39 ;  /* 0x000000010f0fe824 */ /* 0x000fe200078e0a27 */
[----:B------:R-:W-:Y:S01]  /*2430*/  ISETP.GT.U32.AND P6, PT, R39, R21, PT ;  /* 0x000000152700720c */ /* 0x000fe20003fc4070 */
[----:B------:R-:W-:Y:S01]  /*2440*/  @!P0 IMAD.MOV R5, RZ, RZ, -R5 ;  /* 0x000000ffff058224 */ /* 0x000fe200078e0a05 */
        /* <DEDUP_REMOVED lines=18> */
[----:B------:R-:W-:Y:S01]  /*2570*/  LOP3.LUT R3, RZ, R11, RZ, 0x33, !PT ;  /* 0x0000000bff037212 */ /* 0x000fe200078e33ff */
[----:B------:R-:W-:Y:S01]  /*2580*/  @!P5 IMAD.MOV R15, RZ, RZ, -R15 ;  /* 0x000000ffff0fd224 */ /* 0x000fe200078e0a0f */
[----:B------:R-:W-:Y:S01]  /*2590*/  ISETP.LE.AND P5, PT, RZ, UR24, PT ;  /* 0x00000018ff007c0c */ /* 0x000fe2000bfa3270 */
[----:B------:R-:W-:Y:S01]  /*25a0*/  @!P4 IMAD.MOV R14, RZ, RZ, -R14 ;  /* 0x000000ffff0ec224 */ /* 0x000fe200078e0a0e */
[----:B------:R-:W-:Y:S01]  /*25b0*/  ISETP.LE.AND P4, PT, RZ, UR23, PT ;  /* 0x00000017ff007c0c */ /* 0x000fe2000bf83270 */
[----:B------:R-:W-:Y:S01]  /*25c0*/  @!P1 IMAD.MOV R16, RZ, RZ, -R16 ;  /* 0x000000ffff109224 */ /* 0x000fe200078e0a10 */
[----:B------:R-:W-:Y:S01]  /*25d0*/  ISETP.LE.AND P1, PT, RZ, UR25, PT ;  /* 0x00000019ff007c0c */ /* 0x000fe2000bf23270 */
[----:B------:R-:W-:Y:S01]  /*25e0*/  @!P6 IMAD.IADD R28, R28, 0x1, -R39 ;  /* 0x000000011c1ce824 */ /* 0x000fe200078e0a27 */
[C---:B------:R-:W-:Y:S01]  /*25f0*/  ISETP.GT.U32.AND P6, PT, R39.reuse, R34, PT ;  /* 0x000000222700720c */ /* 0x040fe20003fc4070 */
[----:B------:R-:W-:Y:S01]  /*2600*/  @!P0 IMAD.MOV R18, RZ, RZ, -R18 ;  /* 0x000000ffff128224 */ /* 0x000fe200078e0a12 */
[----:B------:R-:W-:Y:S01]  /*2610*/  ISETP.LE.AND P0, PT, RZ, UR27, PT ;  /* 0x0000001bff007c0c */ /* 0x000fe2000bf03270 */
[----:B------:R-:W-:Y:S01]  /*2620*/  @!P2 IMAD.MOV R17, RZ, RZ, -R17 ;  /* 0x000000ffff11a224 */ /* 0x000fe200078e0a11 */
[----:B------:R-:W-:Y:S01]  /*2630*/  ISETP.LE.AND P2, PT, RZ, UR26, PT ;  /* 0x0000001aff007c0c */ /* 0x000fe2000bf43270 */
[----:B------:R-:W-:Y:S01]  /*2640*/  ULDC.64 UR14, c[0x0][0x218] ;  /* 0x00008600000e7ab9 */ /* 0x000fe20000000a00 */
[C---:B------:R-:W-:Y:S01]  /*2650*/  ISETP.GT.U32.AND P3, PT, R39.reuse, R28, PT ;  /* 0x0000001c2700720c */ /* 0x040fe20003f64070 */
        /* <DEDUP_REMOVED lines=21> */
[----:B------:R-:W-:Y:S01]  /*27b0*/  ISETP.NE.AND P6, PT, R10, RZ, PT ;  /* 0x000000ff0a00720c */ /* 0x000fe20003fc5270 */
        /* <DEDUP_REMOVED lines=10> */
[----:B------:R-:W-:Y:S01]  /*2860*/  @!P1 IMAD.MOV R31, RZ, RZ, -R31 ;  /* 0x000000ffff1f9224 */ /* 0x000fe200078e0a1f */
[----:B------:R-:W-:Y:S01]  /*2870*/  ISETP.LE.AND P1, PT, RZ, UR39, PT ;  /* 0x00000027ff007c0c */ /* 0x000fe2000bf23270 */
[----:B------:R-:W-:Y:S01]  /*2880*/  ULDC UR9, c[0x0][0x234] ;  /* 0x00008d0000097ab9 */ /* 0x000fe20000000800 */
[----:B------:R-:W-:Y:S01]  /*2890*/  @!P6 LOP3.LUT R37, RZ, R10, RZ, 0x33, !PT ;  /* 0x0000000aff25e212 */ /* 0x000fe200078e33ff */
[----:B------:R-:W-:Y:S01]  /*28a0*/  @!P0 IMAD.MOV R33, RZ, RZ, -R33 ;  /* 0x000000ffff218224 */ /* 0x000fe200078e0a21 */
[----:B------:R-:W-:Y:S01]  /*28b0*/  ISETP.LE.AND P6, PT, RZ, UR40, PT ;  /* 0x00000028ff007c0c */ /* 0x000fe2000bfc3270 */
[----:B------:R-:W-:Y:S01]  /*28c0*/  @!P2 IMAD.MOV R32, RZ, RZ, -R32 ;  /* 0x000000ffff20a224 */ /* 0x000fe200078e0a20 */
[----:B------:R-:W-:Y:S01]  /*28d0*/  SEL R5, R3, R5, !P3 ;  /* 0x0000000503057207 */ /* 0x000fe20005800000 */
[----:B------:R-:W-:Y:S01]  /*28e0*/  IMAD R37, R37, UR9, RZ ;  /* 0x0000000925257c24 */ /* 0x000fe2000f8e02ff */
[C---:B------:R-:W-:Y:S01]  /*28f0*/  SEL R4, R3.reuse, R4, !P3 ;  /* 0x0000000403047207 */ /* 0x040fe20005800000 */
[----:B------:R-:W-:Y:S01]  /*2900*/  @!P5 IMAD.MOV R35, RZ, RZ, -R35 ;  /* 0x000000ffff23d224 */ /* 0x000fe200078e0a23 */
[C---:B------:R-:W-:Y:S01]  /*2910*/  SEL R15, R3.reuse, R15, !P3 ;  /* 0x0000000f030f7207 */ /* 0x040fe20005800000 */
[----:B------:R-:W-:Y:S01]  /*2920*/  @!P4 IMAD.MOV R34, RZ, RZ, -R34 ;  /* 0x000000ffff22c224 */ /* 0x000fe200078e0a22 */
[C---:B------:R-:W-:Y:S01]  /*2930*/  SEL R0, R3.reuse, R0, !P3 ;  /* 0x0000000003007207 */ /* 0x040fe20005800000 */
[----:B------:R-:W-:Y:S01]  /*2940*/  @!P1 IMAD.MOV R2, RZ, RZ, -R2 ;  /* 0x000000ffff029224 */ /* 0x000fe200078e0a02 */
[----:B------:R-:W-:Y:S01]  /*2950*/  SEL R7, R3, R7, !P3 ;  /* 0x0000000703077207 */ /* 0x000fe20005800000 */
[----:B------:R-:W-:Y:S01]  /*2960*/  IMAD R5, R5, UR8, RZ ;  /* 0x0000000805057c24 */ /* 0x000fe2000f8e02ff */
[C---:B------:R-:W-:Y:S01]  /*2970*/  SEL R8, R3.reuse, R8, !P3 ;  /* 0x0000000803087207 */ /* 0x040fe20005800000 */
[----:B------:R-:W-:Y:S01]  /*2980*/  @!P6 IMAD.MOV R36, RZ, RZ, -R36 ;  /* 0x000000ffff24e224 */ /* 0x000fe200078e0a24 */
[C---:B------:R-:W-:Y:S01]  /*2990*/  SEL R9, R3.reuse, R9, !P3 ;  /* 0x0000000903097207 */ /* 0x040fe20005800000 */
[----:B------:R-:W-:Y:S01]  /*29a0*/  IMAD R4, R4, UR8, RZ ;  /* 0x0000000804047c24 */ /* 0x000fe2000f8e02ff */
[----:B------:R-:W-:Y:S01]  /*29b0*/  SEL R12, R3, R12, !P3 ;  /* 0x0000000c030c7207 */ /* 0x000fe20005800000 */
[----:B------:R-:W-:Y:S01]  /*29c0*/  IMAD R15, R15, UR8, RZ ;  /* 0x000000080f0f7c24 */ /* 0x000fe2000f8e02ff */
[C---:B------:R-:W-:Y:S01]  /*29d0*/  SEL R13, R3.reuse, R13, !P3 ;  /* 0x0000000d030d7207 */ /* 0x040fe20005800000 */
[----:B------:R-:W-:Y:S01]  /*29e0*/  IMAD R0, R0, UR8, RZ ;  /* 0x0000000800007c24 */ /* 0x000fe2000f8e02ff */
[----:B------:R-:W-:Y:S01]  /*29f0*/  SEL R14, R3, R14, !P3 ;  /* 0x0000000e030e7207 */ /* 0x000fe20005800000 */
[----:B------:R-:W-:Y:S01]  /*2a00*/  IMAD R9, R9, UR8, RZ ;  /* 0x0000000809097c24 */ /* 0x000fe2000f8e02ff */
[C---:B------:R-:W-:Y:S01]  /*2a10*/  SEL R16, R3.reuse, R16, !P3 ;  /* 0x0000001003107207 */ /* 0x040fe20005800000 */
[----:B------:R-:W-:Y:S01]  /*2a20*/  IMAD R8, R8, UR8, RZ ;  /* 0x0000000808087c24 */ /* 0x000fe2000f8e02ff */
[C---:B------:R-:W-:Y:S01]  /*2a30*/  SEL R17, R3.reuse, R17, !P3 ;  /* 0x0000001103117207 */ /* 0x040fe20005800000 */
[----:B------:R-:W-:Y:S01]  /*2a40*/  IMAD R14, R14, UR8, RZ ;  /* 0x000000080e0e7c24 */ /* 0x000fe2000f8e02ff */
[----:B------:R-:W-:Y:S01]  /*2a50*/  SEL R18, R3, R18, !P3 ;  /* 0x0000001203127207 */ /* 0x000fe20005800000 */
        /* <DEDUP_REMOVED lines=39> */
[----:B------:R-:W-:Y:S01]  /*2cd0*/  SHF.R.S32.HI R169, RZ, 0x1f, R5 ;  /* 0x0000001fffa97819 */ /* 0x000fe20000011405 */
[----:B------:R-:W-:Y:S01]  /*2ce0*/  IMAD R2, R2, UR8, RZ ;  /* 0x0000000802027c24 */ /* 0x000fe2000f8e02ff */
[----:B------:R-:W-:Y:S01]  /*2cf0*/  IADD3 R178, P3, R5, UR14, RZ ;  /* 0x0000000e05b27c10 */ /* 0x000fe2000ff7e0ff */
[----:B------:R-:W-:Y:S01]  /*2d00*/  IMAD R242, R3, UR8, RZ ;  /* 0x0000000803f27c24 */ /* 0x000fe2000f8e02ff */
[----:B------:R-:W-:Y:S01]  /*2d10*/  SHF.R.S32.HI R171, RZ, 0x1f, R4 ;  /* 0x0000001fffab7819 */ /* 0x000fe20000011404 */
[----:B------:R-:W-:Y:S01]  /*2d20*/  ULDC UR6, c[0x0][0x23c] ;  /* 0x00008f0000067ab9 */ /* 0x000fe20000000800 */
[----:B------:R-:W-:Y:S01]  /*2d30*/  IADD3 R179, P4, R4, UR14, RZ ;  /* 0x0000000e04b37c10 */ /* 0x000fe2000ff9e0ff */
[----:B------:R-:W-:Y:S01]  /*2d40*/  ULDC.64 UR10, c[0x0][0x210] ;  /* 0x00008400000a7ab9 */ /* 0x000fe20000000a00 */
[----:B------:R-:W-:Y:S01]  /*2d50*/  IADD3.X R169, R169, UR15, RZ, P3, !PT ;  /* 0x0000000fa9a97c10 */ /* 0x000fe20009ffe4ff */
[----:B------:R-:W-:Y:S01]  /*2d60*/  IMAD R33, R33, UR8, RZ ;  /* 0x0000000821217c24 */ /* 0x000fe2000f8e02ff */
[----:B------:R-:W-:Y:S01]  /*2d70*/  SHF.R.S32.HI R155, RZ, 0x1f, R15 ;  /* 0x0000001fff9b7819 */ /* 0x000fe2000001140f */
[----:B------:R-:W-:Y:S01]  /*2d80*/  IMAD R34, R34, UR8, RZ ;  /* 0x0000000822227c24 */ /* 0x000fe2000f8e02ff */
[----:B------:R-:W-:Y:S01]  /*2d90*/  IADD3 R168, P3, R15, UR14, RZ ;  /* 0x0000000e0fa87c10 */ /* 0x000fe2000ff7e0ff */
[----:B------:R-:W-:Y:S01]  /*2da0*/  IMAD R35, R35, UR8, RZ ;  /* 0x0000000823237c24 */ /* 0x000fe2000f8e02ff */
[----:B------:R-:W-:Y:S01]  /*2db0*/  IADD3.X R171, R171, UR15, RZ, P4, !PT ;  /* 0x0000000fabab7c10 */ /* 0x000fe2000a7fe4ff */
[-C--:B------:R-:W-:Y:S01]  /*2dc0*/  IMAD R190, R244, R181.reuse, RZ ;  /* 0x000000b5f4be7224 */ /* 0x080fe200078e02ff */
[----:B------:R-:W-:Y:S01]  /*2dd0*/  SHF.R.S32.HI R157, RZ, 0x1f, R14 ;  /* 0x0000001fff9d7819 */ /* 0x000fe2000001140e */
[-C--:B------:R-:W-:Y:S01]  /*2de0*/  IMAD R189, R245, R181.reuse, RZ ;  /* 0x000000b5f5bd7224 */ /* 0x080fe200078e02ff */
[----:B------:R-:W-:Y:S01]  /*2df0*/  IADD3 R170, P4, R14, UR14, RZ ;  /* 0x0000000e0eaa7c10 */ /* 0x000fe2000ff9e0ff */
[-C--:B------:R-:W-:Y:S01]  /*2e00*/  IMAD R190, R247, R181.reuse, RZ ;  /* 0x000000b5f7be7224 */ /* 0x080fe200078e02ff */
[----:B------:R-:W-:Y:S01]  /*2e10*/  IADD3.X R155, R155, UR15, RZ, P3, !PT ;  /* 0x0000000f9b9b7c10 */ /* 0x000fe20009ffe4ff */
[-C--:B------:R-:W-:Y:S01]  /*2e20*/  IMAD R189, R248, R181.reuse, RZ ;  /* 0x000000b5f8bd7224 */ /* 0x080fe200078e02ff */
[----:B------:R-:W-:Y:S01]  /*2e30*/  SHF.R.S32.HI R14, RZ, 0x1f, R22 ;  /* 0x0000001fff0e7819 */ /* 0x000fe20000011416 */
[----:B------:R-:W-:Y:S01]  /*2e40*/  USHF.L.U32 UR16, UR6, 0x5, URZ ;  /* 0x0000000506107899 */ /* 0x000fe2000800063f */
[----:B------:R-:W-:Y:S01]  /*2e50*/  IADD3 R154, P3, R22, UR14, RZ ;  /* 0x0000000e169a7c10 */ /* 0x000fe2000ff7e0ff */
[-C--:B------:R-:W-:Y:S01]  /*2e60*/  IMAD R190, R250, R181.reuse, RZ ;  /* 0x000000b5fabe7224 */ /* 0x080fe200078e02ff */
[----:B------:R-:W-:Y:S01]  /*2e70*/  SHF.R.S32.HI R213, RZ, 0x1f, R29 ;  /* 0x0000001fffd57819 */ /* 0x000fe2000001141d */
[-C--:B------:R-:W-:Y:S01]  /*2e80*/  IMAD R189, R251, R181.reuse, RZ ;  /* 0x000000b5fbbd7224 */ /* 0x080fe200078e02ff */
[----:B------:R-:W-:Y:S01]  /*2e90*/  IADD3.X R14, R14, UR15, RZ, P3, !PT ;  /* 0x0000000f0e0e7c10 */ /* 0x000fe20009ffe4ff */
[----:B------:R-:W-:Y:S01]  /*2ea0*/  IMAD R184, R184, R181, RZ ;  /* 0x000000b5b8b87224 */ /* 0x000fe200078e02ff */
[----:B------:R-:W-:Y:S01]  /*2eb0*/  IADD3 R215, P3, R29, UR14, RZ ;  /* 0x0000000e1dd77c10 */ /* 0x000fe2000ff7e0ff */
[----:B------:R-:W-:Y:S01]  /*2ec0*/  USHF.R.S32.HI UR17, URZ, 0x1f, UR16 ;  /* 0x0000001f3f117899 */ /* 0x000fe20008011410 */
[----:B------:R-:W-:-:S02]  /*2ed0*/  SHF.R.S32.HI R238, RZ, 0x1f, R2 ;  /* 0x0000001fffee7819 */ /* 0x000fc40000011402 */
[----:B------:R-:W-:Y:S02]  /*2ee0*/  IADD3.X R213, R213, UR15, RZ, P3, !PT ;  /* 0x0000000fd5d57c10 */ /* 0x000fe40009ffe4ff */
[----:B------:R-:W-:Y:S01]  /*2ef0*/  IADD3 R239, P3, R2, UR14, RZ ;  /* 0x0000000e02ef7c10 */ /* 0x000fe2000ff7e0ff */
[-C--:B------:R-:W-:Y:S01]  /*2f00*/  IMAD R2, R180, R181.reuse, RZ ;  /* 0x000000b5b4027224 */ /* 0x080fe200078e02ff */
[----:B------:R-:W-:Y:S01]  /*2f10*/  SHF.R.S32.HI R173, RZ, 0x1f, R0 ;  /* 0x0000001fffad7819 */ /* 0x000fe20000011400 */
[-C--:B------:R-:W-:Y:S01]  /*2f20*/  IMAD R2, R246, R181.reuse, RZ ;  /* 0x000000b5f6027224 */ /* 0x080fe200078e02ff */
[----:B------:R-:W-:Y:S01]  /*2f30*/  IADD3 R3, P5, R0, UR14, RZ ;  /* 0x0000000e00037c10 */ /* 0x000fe2000ffbe0ff */
[-C--:B------:R-:W-:Y:S01]  /*2f40*/  IMAD R2, R249, R181.reuse, RZ ;  /* 0x000000b5f9027224 */ /* 0x080fe200078e02ff */
[----:B------:R-:W-:Y:S01]  /*2f50*/  SHF.R.S32.HI R163, RZ, 0x1f, R9 ;  /* 0x0000001fffa37819 */ /* 0x000fe20000011409 */
[-C--:B------:R-:W-:Y:S01]  /*2f60*/  IMAD R2, R252, R181.reuse, RZ ;  /* 0x000000b5fc027224 */ /* 0x080fe200078e02ff */
[----:B------:R-:W-:Y:S01]  /*2f70*/  IADD3 R175, P0, R9, UR14, RZ ;  /* 0x0000000e09af7c10 */ /* 0x000fe2000ff1e0ff */
[----:B------:R-:W-:Y:S01]  /*2f80*/  IMAD R2, R186, R181, RZ ;  /* 0x000000b5ba027224 */ /* 0x000fe200078e02ff */
[----:B------:R-:W-:-:S02]  /*2f90*/  SHF.R.S32.HI R165, RZ, 0x1f, R8 ;  /* 0x0000001fffa57819 */ /* 0x000fc40000011408 */
[----:B------:R-:W-:Y:S02]  /*2fa0*/  IADD3 R176, P1, R8, UR14, RZ ;  /* 0x0000000e08b07c10 */ /* 0x000fe4000ff3e0ff */
[----:B------:R-:W-:Y:S01]  /*2fb0*/  IADD3.X R173, R173, UR15, RZ, P5, !PT ;  /* 0x0000000fadad7c10 */ /* 0x000fe2000affe4ff */
[----:B------:R0:W-:Y:S01]  /*2fc0*/  STL [R1+0x8], R2 ;  /* 0x0000080201007387 */ /* 0x0001e20000100800 */
[----:B------:R-:W-:Y:S02]  /*2fd0*/  SHF.R.S32.HI R159, RZ, 0x1f, R13 ;  /* 0x0000001fff9f7819 */ /* 0x000fe4000001140d */
[----:B------:R-:W-:Y:S01]  /*2fe0*/  IADD3 R172, P5, R13, UR14, RZ ;  /* 0x0000000e0dac7c10 */ /* 0x000fe2000ffbe0ff */
[----:B------:R1:W-:Y:S01]  /*2ff0*/  STL [R1+0x4], R185 ;  /* 0x000004b901007387 */ /* 0x0003e20000100800 */
[----:B------:R-:W-:Y:S02]  /*3000*/  IADD3.X R163, R163, UR15, RZ, P0, !PT ;  /* 0x0000000fa3a37c10 */ /* 0x000fe400087fe4ff */
[----:B------:R-:W-:-:S02]  /*3010*/  SHF.R.S32.HI R21, RZ, 0x1f, R18 ;  /* 0x0000001fff157819 */ /* 0x000fc40000011412 */
[----:B------:R-:W-:Y:S01]  /*3020*/  IADD3 R162, P0, R18, UR14, RZ ;  /* 0x0000000e12a27c10 */ /* 0x000fe2000ff1e0ff */
[----:B0-----:R-:W-:Y:S01]  /*3030*/  IMAD R2, R183, R181, RZ ;  /* 0x000000b5b7027224 */ /* 0x001fe200078e02ff */
[----:B------:R-:W-:Y:S02]  /*3040*/  SHF.R.S32.HI R167, RZ, 0x1f, R7 ;  /* 0x0000001fffa77819 */ /* 0x000fe40000011407 */
[----:B------:R-:W-:Y:S02]  /*3050*/  IADD3 R177, P2, R7, UR14, RZ ;  /* 0x0000000e07b17c10 */ /* 0x000fe4000ff5e0ff */
[----:B------:R-:W-:Y:S02]  /*3060*/  IADD3.X R165, R165, UR15, RZ, P1, !PT ;  /* 0x0000000fa5a57c10 */ /* 0x000fe40008ffe4ff */
[----:B------:R-:W-:Y:S02]  /*3070*/  SHF.R.S32.HI R23, RZ, 0x1f, R17 ;  /* 0x0000001fff177819 */ /* 0x000fe40000011411 */
[----:B------:R-:W-:-:S02]  /*3080*/  IADD3 R164, P1, R17, UR14, RZ ;  /* 0x0000000e11a47c10 */ /* 0x000fc4000ff3e0ff */
[----:B------:R-:W-:Y:S02]  /*3090*/  IADD3.X R159, R159, UR15, RZ, P5, !PT ;  /* 0x0000000f9f9f7c10 */ /* 0x000fe4000affe4ff */
[----:B------:R-:W-:Y:S02]  /*30a0*/  SHF.R.S32.HI R17, RZ, 0x1f, R20 ;  /* 0x0000001fff117819 */ /* 0x000fe40000011414 */
[----:B------:R-:W-:Y:S02]  /*30b0*/  IADD3 R158, P5, R20, UR14, RZ ;  /* 0x0000000e149e7c10 */ /* 0x000fe4000ffbe0ff */
[----:B------:R-:W-:Y:S02]  /*30c0*/  IADD3.X R21, R21, UR15, RZ, P0, !PT ;  /* 0x0000000f15157c10 */ /* 0x000fe400087fe4ff */
[----:B------:R-:W-:Y:S02]  /*30d0*/  IADD3.X R167, R167, UR15, RZ, P2, !PT ;  /* 0x0000000fa7a77c10 */ /* 0x000fe400097fe4ff */
[----:B------:R-:W-:-:S02]  /*30e0*/  SHF.R.S32.HI R11, RZ, 0x1f, R25 ;  /* 0x0000001fff0b7819 */ /* 0x000fc40000011419 */
[----:B------:R-:W-:Y:S02]  /*30f0*/  IADD3 R20, P0, R25, UR14, RZ ;  /* 0x0000000e19147c10 */ /* 0x000fe4000ff1e0ff */
[----:B------:R-:W-:Y:S02]  /*3100*/  SHF.R.S32.HI R161, RZ, 0x1f, R12 ;  /* 0x0000001fffa17819 */ /* 0x000fe4000001140c */
[----:B------:R-:W-:Y:S02]  /*3110*/  IADD3 R174, P6, R12, UR14, RZ ;  /* 0x0000000e0cae7c10 */ /* 0x000fe4000ffde0ff */
[----:B------:R-:W-:Y:S02]  /*3120*/  SHF.R.S32.HI R153, RZ, 0x1f, R16 ;  /* 0x0000001fff997819 */ /* 0x000fe40000011410 */
[----:B------:R-:W-:Y:S02]  /*3130*/  IADD3 R166, P2, R16, UR14, RZ ;  /* 0x0000000e10a67c10 */ /* 0x000fe4000ff5e0ff */
[----:B------:R-:W-:-:S02]  /*3140*/  IADD3.X R23, R23, UR15, RZ, P1, !PT ;  /* 0x0000000f17177c10 */ /* 0x000fc40008ffe4ff */
[----:B------:R-:W-:Y:S02]  /*3150*/  SHF.R.S32.HI R12, RZ, 0x1f, R24 ;  /* 0x0000001fff0c7819 */ /* 0x000fe40000011418 */
[----:B------:R-:W-:Y:S02]  /*3160*/  IADD3 R22, P1, R24, UR14, RZ ;  /* 0x0000000e18167c10 */ /* 0x000fe4000ff3e0ff */
[----:B------:R-:W-:Y:S02]  /*3170*/  CS2R R24, SRZ ;  /* 0x0000000000187805 */ /* 0x000fe4000001ff00 */
[----:B------:R-:W-:Y:S02]  /*3180*/  IADD3.X R11, R11, UR15, RZ, P0, !PT ;  /* 0x0000000f0b0b7c10 */ /* 0x000fe400087fe4ff */
[----:B------:R-:W-:Y:S02]  /*3190*/  IADD3.X R161, R161, UR15, RZ, P6, !PT ;  /* 0x0000000fa1a17c10 */ /* 0x000fe4000b7fe4ff */
[----:B------:R-:W-:-:S02]  /*31a0*/  SHF.R.S32.HI R15, RZ, 0x1f, R156 ;  /* 0x0000001fff0f7819 */ /* 0x000fc4000001149c */
[----:B------:R-:W-:Y:S02]  /*31b0*/  IADD3.X R157, R157, UR15, RZ, P4, !PT ;  /* 0x0000000f9d9d7c10 */ /* 0x000fe4000a7fe4ff */
[----:B------:R-:W-:Y:S02]  /*31c0*/  SHF.R.S32.HI R13, RZ, 0x1f, R152 ;  /* 0x0000001fff0d7819 */ /* 0x000fe40000011498 */
[----:B------:R-:W-:Y:S02]  /*31d0*/  IADD3.X R153, R153, UR15, RZ, P2, !PT ;  /* 0x0000000f99997c10 */ /* 0x000fe400097fe4ff */
[----:B------:R-:W-:Y:S02]  /*31e0*/  SHF.R.S32.HI R225, RZ, 0x1f, R32 ;  /* 0x0000001fffe17819 */ /* 0x000fe40000011420 */
[----:B------:R-:W-:Y:S02]  /*31f0*/  IADD3 R227, P0, R32, UR14, RZ ;  /* 0x0000000e20e37c10 */ /* 0x000fe4000ff1e0ff */
[----:B------:R-:W-:-:S02]  /*3200*/  LOP3.LUT R38, R38, 0xf60, RZ, 0xc0, !PT ;  /* 0x00000f6026267812 */ /* 0x000fc400078ec0ff */
[----:B------:R-:W-:Y:S02]  /*3210*/  SHF.R.S32.HI R0, RZ, 0x1f, R19 ;  /* 0x0000001fff007819 */ /* 0x000fe40000011413 */
[----:B------:R-:W-:Y:S02]  /*3220*/  IADD3 R160, P6, R19, UR14, RZ ;  /* 0x0000000e13a07c10 */ /* 0x000fe4000ffde0ff */
[----:B------:R-:W-:Y:S02]  /*3230*/  IADD3 R156, P4, R156, UR14, RZ ;  /* 0x0000000e9c9c7c10 */ /* 0x000fe4000ff9e0ff */
[----:B------:R-:W-:Y:S02]  /*3240*/  IADD3 R152, P2, R152, UR14, RZ ;  /* 0x0000000e98987c10 */ /* 0x000fe4000ff5e0ff */
[----:B------:R-:W-:Y:S02]  /*3250*/  IADD3.X R12, R12, UR15, RZ, P1, !PT ;  /* 0x0000000f0c0c7c10 */ /* 0x000fe40008ffe4ff */
[----:B------:R-:W-:-:S02]  /*3260*/  SHF.R.S32.HI R221, RZ, 0x1f, R31 ;  /* 0x0000001fffdd7819 */ /* 0x000fc4000001141f */
[----:B------:R-:W-:Y:S02]  /*3270*/  IADD3 R223, P1, R31, UR14, RZ ;  /* 0x0000000e1fdf7c10 */ /* 0x000fe4000ff3e0ff */
[----:B------:R-:W-:Y:S02]  /*3280*/  LOP3.LUT R5, R182, 0x1f, RZ, 0xc0, !PT ;  /* 0x0000001fb6057812 */ /* 0x000fe400078ec0ff */
[----:B------:R-:W-:Y:S02]  /*3290*/  IADD3.X R225, R225, UR15, RZ, P0, !PT ;  /* 0x0000000fe1e17c10 */ /* 0x000fe400087fe4ff */
[----:B------:R-:W-:Y:S01]  /*32a0*/  LOP3.LUT R151, R38, 0x90, R151, 0xf8, !PT ;  /* 0x0000009026977812 */ /* 0x000fe200078ef897 */
[----:B------:R-:W-:Y:S01]  /*32b0*/  IMAD R4, R5, UR6, RZ ;  /* 0x0000000605047c24 */ /* 0x000fe2000f8e02ff */
[----:B------:R-:W-:Y:S02]  /*32c0*/  IADD3.X R19, R0, UR15, RZ, P6, !PT ;  /* 0x0000000f00137c10 */ /* 0x000fe4000b7fe4ff */
[----:B------:R-:W-:-:S02]  /*32d0*/  CS2R R38, SRZ ;  /* 0x0000000000267805 */ /* 0x000fc4000001ff00 */
[----:B------:R-:W-:Y:S02]  /*32e0*/  IADD3.X R17, R17, UR15, RZ, P5, !PT ;  /* 0x0000000f11117c10 */ /* 0x000fe4000affe4ff */
[----:B------:R-:W-:Y:S02]  /*32f0*/  IADD3.X R15, R15, UR15, RZ, P4, !PT ;  /* 0x0000000f0f0f7c10 */ /* 0x000fe4000a7fe4ff */
[----:B------:R-:W-:Y:S02]  /*3300*/  IADD3.X R13, R13, UR15, RZ, P2, !PT ;  /* 0x0000000f0d0d7c10 */ /* 0x000fe400097fe4ff */
[----:B------:R-:W-:Y:S02]  /*3310*/  LOP3.LUT P0, RZ, R182, 0x80, RZ, 0xc0, !PT ;  /* 0x00000080b6ff7812 */ /* 0x000fe4000780c0ff */
[----:B------:R-:W-:Y:S02]  /*3320*/  SHF.R.S32.HI R10, RZ, 0x1f, R26 ;  /* 0x0000001fff0a7819 */ /* 0x000fe4000001141a */
[----:B------:R-:W-:-:S02]  /*3330*/  IADD3 R18, P6, R26, UR14, RZ ;  /* 0x0000000e1a127c10 */ /* 0x000fc4000ffde0ff */
[----:B------:R-:W-:Y:S02]  /*3340*/  SHF.R.S32.HI R9, RZ, 0x1f, R27 ;  /* 0x0000001fff097819 */ /* 0x000fe4000001141b */
[----:B------:R-:W-:Y:S02]  /*3350*/  IADD3 R16, P5, R27, UR14, RZ ;  /* 0x0000000e1b107c10 */ /* 0x000fe4000ffbe0ff */
[----:B------:R-:W-:Y:S02]  /*3360*/  CS2R R26, SRZ ;  /* 0x00000000001a7805 */ /* 0x000fe4000001ff00 */
[----:B------:R-:W-:Y:S02]  /*3370*/  SHF.R.S32.HI R205, RZ, 0x1f, R28 ;  /* 0x0000001fffcd7819 */ /* 0x000fe4000001141c */
[----:B------:R-:W-:Y:S02]  /*3380*/  IADD3 R211, P4, R28, UR14, RZ ;  /* 0x0000000e1cd37c10 */ /* 0x000fe4000ff9e0ff */
[----:B------:R-:W-:-:S02]  /*3390*/  CS2R R28, SRZ ;  /* 0x00000000001c7805 */ /* 0x000fc4000001ff00 */
[----:B------:R-:W-:Y:S02]  /*33a0*/  SHF.R.S32.HI R217, RZ, 0x1f, R30 ;  /* 0x0000001fffd97819 */ /* 0x000fe4000001141e */
[----:B------:R-:W-:Y:S02]  /*33b0*/  IADD3 R219, P2, R30, UR14, RZ ;  /* 0x0000000e1edb7c10 */ /* 0x000fe4000ff5e0ff */
[----:B------:R-:W-:Y:S02]  /*33c0*/  CS2R R30, SRZ ;  /* 0x00000000001e7805 */ /* 0x000fe4000001ff00 */
[----:B------:R-:W-:Y:S02]  /*33d0*/  IADD3.X R221, R221, UR15, RZ, P1, !PT ;  /* 0x0000000fdddd7c10 */ /* 0x000fe40008ffe4ff */
[----:B------:R-:W-:Y:S01]  /*33e0*/  IADD3 R8, P1, R37, UR10, RZ ;  /* 0x0000000a25087c10 */ /* 0x000fe2000ff3e0ff */
[----:B------:R-:W-:Y:S01]  /*33f0*/  USHF.R.U32.HI UR10, URZ, 0x4, UR4 ;  /* 0x000000043f0a7899 */ /* 0x000fe20008011604 */
[----:B------:R-:W-:-:S02]  /*3400*/  SEL R0, RZ, 0x90, !P0 ;  /* 0x00000090ff007807 */ /* 0x000fc40004000000 */
[----:B------:R-:W-:Y:S02]  /*3410*/  LOP3.LUT R2, R151, R180, RZ, 0xfc, !PT ;  /* 0x000000b497027212 */ /* 0x000fe400078efcff */
[----:B------:R-:W-:Y:S02]  /*3420*/  CS2R R150, SRZ ;  /* 0x0000000000967805 */ /* 0x000fe4000001ff00 */
[----:B------:R-:W-:Y:S01]  /*3430*/  IADD3.X R10, R10, UR15, RZ, P6, !PT ;  /* 0x0000000f0a0a7c10 */ /* 0x000fe2000b7fe4ff */
[----:B------:R-:W-:Y:S01]  /*3440*/  USGXT.U32 UR10, UR10, 0xe ;  /* 0x0000000e0a0a789a */ /* 0x000fe20008000000 */
[----:B------:R-:W-:Y:S02]  /*3450*/  IADD3.X R9, R9, UR15, RZ, P5, !PT ;  /* 0x0000000f09097c10 */ /* 0x000fe4000affe4ff */
[----:B------:R-:W-:Y:S02]  /*3460*/  IADD3.X R205, R205, UR15, RZ, P4, !PT ;  /* 0x0000000fcdcd7c10 */ /* 0x000fe4000a7fe4ff */
[----:B------:R-:W-:-:S02]  /*3470*/  SHF.R.S32.HI R240, RZ, 0x1f, R242 ;  /* 0x0000001ffff07819 */ /* 0x000fc400000114f2 */
[----:B------:R-:W-:Y:S02]  /*3480*/  IADD3.X R217, R217, UR15, RZ, P2, !PT ;  /* 0x0000000fd9d97c10 */ /* 0x000fe400097fe4ff */
[----:B------:R-:W-:Y:S02]  /*3490*/  SHF.R.S32.HI R229, RZ, 0x1f, R33 ;  /* 0x0000001fffe57819 */ /* 0x000fe40000011421 */
[----:B------:R-:W-:Y:S02]  /*34a0*/  IADD3 R231, P6, R33, UR14, RZ ;  /* 0x0000000e21e77c10 */ /* 0x000fe4000ffde0ff */
[----:B------:R-:W-:Y:S02]  /*34b0*/  CS2R R32, SRZ ;  /* 0x0000000000207805 */ /* 0x000fe4000001ff00 */
[----:B------:R-:W-:Y:S02]  /*34c0*/  SHF.R.S32.HI R233, RZ, 0x1f, R34 ;  /* 0x0000001fffe97819 */ /* 0x000fe40000011422 */
[----:B------:R-:W-:-:S02]  /*34d0*/  IADD3 R235, P5, R34, UR14, RZ ;  /* 0x0000000e22eb7c10 */ /* 0x000fc4000ffbe0ff */
[----:B------:R-:W-:Y:S02]  /*34e0*/  SHF.R.S32.HI R236, RZ, 0x1f, R35 ;  /* 0x0000001fffec7819 */ /* 0x000fe40000011423 */
[----:B------:R-:W-:Y:S02]  /*34f0*/  IADD3 R237, P4, R35, UR14, RZ ;  /* 0x0000000e23ed7c10 */ /* 0x000fe4000ff9e0ff */
[----:B------:R-:W-:Y:S02]  /*3500*/  CS2R R34, SRZ ;  /* 0x0000000000227805 */ /* 0x000fe4000001ff00 */
[----:B------:R-:W-:Y:S01]  /*3510*/  IADD3 R242, P2, R242, UR14, RZ ;  /* 0x0000000ef2f27c10 */ /* 0x000fe2000ff5e0ff */
[----:B------:R-:W-:Y:S01]  /*3520*/  ULDC UR14, c[0x0][0x230] ;  /* 0x00008c00000e7ab9 */ /* 0x000fe20000000800 */
[----:B------:R-:W-:Y:S02]  /*3530*/  LEA.HI.X.SX32 R7, R37, UR11, 0x1, P1 ;  /* 0x0000000b25077c11 */ /* 0x000fe400088f0eff */
[----:B------:R-:W-:-:S02]  /*3540*/  CS2R R36, SRZ ;  /* 0x0000000000247805 */ /* 0x000fc4000001ff00 */
[----:B------:R-:W-:Y:S02]  /*3550*/  SHF.R.S32.HI R6, RZ, 0x5, R6 ;  /* 0x00000005ff067819 */ /* 0x000fe40000011406 */
[----:B------:R-:W-:Y:S02]  /*3560*/  LOP3.LUT R0, R0, 0x7f, R182, 0x78, !PT ;  /* 0x0000007f00007812 */ /* 0x000fe400078e78b6 */
[----:B------:R-:W-:Y:S02]  /*3570*/  SHF.R.S32.HI R243, RZ, 0x1f, R4 ;  /* 0x0000001ffff37819 */ /* 0x000fe40000011404 */
[----:B------:R-:W-:Y:S02]  /*3580*/  LOP3.LUT R181, R2, 0x10, RZ, 0x3c, !PT ;  /* 0x0000001002b57812 */ /* 0x000fe400078e3cff */
[----:B------:R-:W-:Y:S02]  /*3590*/  IADD3.X R229, R229, UR15, RZ, P6, !PT ;  /* 0x0000000fe5e57c10 */ /* 0x000fe4000b7fe4ff */
[----:B------:R-:W-:-:S02]  /*35a0*/  IADD3.X R233, R233, UR15, RZ, P5, !PT ;  /* 0x0000000fe9e97c10 */ /* 0x000fc4000affe4ff */
[----:B------:R-:W-:Y:S02]  /*35b0*/  IADD3.X R236, R236, UR15, RZ, P4, !PT ;  /* 0x0000000fecec7c10 */ /* 0x000fe4000a7fe4ff */
[----:B------:R-:W-:Y:S02]  /*35c0*/  IADD3.X R238, R238, UR15, RZ, P3, !PT ;  /* 0x0000000feeee7c10 */ /* 0x000fe40009ffe4ff */
[----:B------:R-:W-:Y:S01]  /*35d0*/  IADD3.X R240, R240, UR15, RZ, P2, !PT ;  /* 0x0000000ff0f07c10 */ /* 0x000fe200097fe4ff */
[----:B-1----:R-:W-:-:S12]  /*35e0*/  UIADD3 UR15, UR4, 0x2000, URZ ;  /* 0x00002000040f7890 */ /* 0x002fd8000fffe03f */
.L_x_1:
[----:B------:R-:W0:Y:S01]  /*35f0*/  LDC R192, c[0x0][0x238] ;  /* 0x00008e00ffc07b82 */ /* 0x000e220000000800 */
[C---:B------:R-:W-:Y:S01]  /*3600*/  LOP3.LUT R190, R180.reuse, 0x4, RZ, 0xfc, !PT ;  /* 0x00000004b4be7812 */ /* 0x040fe200078efcff */
[----:B------:R-:W2:Y:S01]  /*3610*/  LDL R191, [R1+0x4] ;  /* 0x0000040001bf7983 */ /* 0x000ea20000100800 */
[C---:B------:R-:W-:Y:S02]  /*3620*/  LOP3.LUT R188, R180.reuse, 0x2, RZ, 0xfc, !PT ;  /* 0x00000002b4bc7812 */ /* 0x040fe400078efcff */
[C---:B------:R-:W-:Y:S01]  /*3630*/  ISETP.GE.AND P1, PT, R180.reuse, UR14, PT ;  /* 0x0000000eb4007c0c */ /* 0x040fe2000bf26270 */
[----:B------:R-:W3:Y:S01]  /*3640*/  LDL R193, [R1+0x10] ;  /* 0x0000100001c17983 */ /* 0x000ee20000100800 */
[----:B------:R-:W-:Y:S01]  /*3650*/  LOP3.LUT R182, R180, 0x2, RZ, 0xfc, !PT ;  /* 0x00000002b4b67812 */ /* 0x000fe200078efcff */
[----:B------:R-:W1:Y:S01]  /*3660*/  LDC R189, c[0x0][0x238] ;  /* 0x00008e00ffbd7b82 */ /* 0x000e620000000800 */
[----:B------:R-:W-:Y:S02]  /*3670*/  PRMT R200, RZ, 0x7610, R200 ;  /* 0x00007610ffc87816 */ /* 0x000fe400000000c8 */
[----:B------:R-:W-:-:S02]  /*3680*/  ISETP.GE.AND P4, PT, R182, UR14, PT ;  /* 0x0000000eb6007c0c */ /* 0x000fc4000bf86270 */
[----:B------:R-:W-:Y:S01]  /*3690*/  PRMT R194, RZ, 0x7610, R194 ;  /* 0x00007610ffc27816 */ /* 0x000fe200000000c2 */
[----:B0-----:R-:W-:-:S05]  /*36a0*/  IMAD R192, R180, R192, RZ ;  /* 0x000000c0b4c07224 */ /* 0x001fca00078e02ff */
[----:B------:R-:W-:Y:S01]  /*36b0*/  IADD3 R184, P0, R192, R8, RZ ;  /* 0x00000008c0b87210 */ /* 0x000fe20007f1e0ff */
[----:B-1----:R-:W-:-:S03]  /*36c0*/  IMAD R188, R188, R189, RZ ;  /* 0x000000bdbcbc7224 */ /* 0x002fc600078e02ff */
[-C--:B------:R-:W-:Y:S02]  /*36d0*/  LEA.HI.X.SX32 R185, R192, R7.reuse, 0x1, P0 ;  /* 0x00000007c0b97211 */ /* 0x080fe400000f0eff */
[----:B------:R-:W-:Y:S01]  /*36e0*/  ISETP.GE.AND P0, PT, R190, UR14, PT ;  /* 0x0000000ebe007c0c */ /* 0x000fe2000bf06270 */
[----:B------:R-:W4:Y:S01]  /*36f0*/  LDL R192, [R1+0xc] ;  /* 0x00000c0001c07983 */ /* 0x000f220000100800 */
[----:B------:R-:W0:Y:S01]  /*3700*/  LDC R190, c[0x0][0x238] ;  /* 0x00008e00ffbe7b82 */ /* 0x000e220000000800 */
[----:B------:R-:W-:Y:S02]  /*3710*/  LOP3.LUT R189, R180, 0x4, RZ, 0xfc, !PT ;  /* 0x00000004b4bd7812 */ /* 0x000fe400078efcff */
[C---:B------:R-:W-:Y:S01]  /*3720*/  IADD3 R182, P2, R188.reuse, R8, RZ ;  /* 0x00000008bcb67210 */ /* 0x040fe20007f5e0ff */
[----:B------:R1:W5:Y:S03]  /*3730*/  @!P1 LDG.E.U8 R200, desc[UR12][R184.64] ;  /* 0x0000000cb8c89981 */ /* 0x000366000c1e1100 */
[----:B------:R-:W-:-:S02]  /*3740*/  LEA.HI.X.SX32 R183, R188, R7, 0x1, P2 ;  /* 0x00000007bcb77211 */ /* 0x000fc400010f0eff */
[----:B------:R-:W-:-:S03]  /*3750*/  LOP3.LUT R188, R180, 0x6, RZ, 0xfc, !PT ;  /* 0x00000006b4bc7812 */ /* 0x000fc600078efcff */
[----:B------:R-:W5:Y:S01]  /*3760*/  @!P4 LDG.E.U8 R194, desc[UR12][R182.64] ;  /* 0x0000000cb6c2c981 */ /* 0x000f62000c1e1100 */
[----:B0-----:R-:W-:-:S05]  /*3770*/  IMAD R189, R189, R190, RZ ;  /* 0x000000bebdbd7224 */ /* 0x001fca00078e02ff */
[----:B-1----:R-:W-:-:S04]  /*3780*/  IADD3 R184, P2, R189, R8, RZ ;  /* 0x00000008bdb87210 */ /* 0x002fc80007f5e0ff */
[----:B------:R-:W-:Y:S02]  /*3790*/  LEA.HI.X.SX32 R185, R189, R7, 0x1, P2 ;  /* 0x00000007bdb97211 */ /* 0x000fe400010f0eff */
[----:B------:R-:W0:Y:S01]  /*37a0*/  LDC R189, c[0x0][0x238] ;  /* 0x00008e00ffbd7b82 */ /* 0x000e220000000800 */
[----:B------:R-:W-:Y:S02]  /*37b0*/  ISETP.GE.AND P3, PT, R188, UR14, PT ;  /* 0x0000000ebc007c0c */ /* 0x000fe4000bf66270 */
[----:B------:R-:W-:-:S04]  /*37c0*/  LOP3.LUT R188, R180, 0x8, RZ, 0xfc, !PT ;  /* 0x00000008b4bc7812 */ /* 0x000fc800078efcff */
[C---:B------:R-:W-:Y:S01]  /*37d0*/  ISETP.GE.AND P2, PT, R188.reuse, UR14, PT ;  /* 0x0000000ebc007c0c */ /* 0x040fe2000bf46270 */
[----:B0-----:R-:W-:Y:S02]  /*37e0*/  IMAD R188, R188, R189, RZ ;  /* 0x000000bdbcbc7224 */ /* 0x001fe400078e02ff */
[----:B------:R-:W3:Y:S01]  /*37f0*/  LDL R189, [R1+0x8] ;  /* 0x0000080001bd7983 */ /* 0x000ee20000100800 */
[----:B------:R-:W-:Y:S02]  /*3800*/  PRMT R187, RZ, 0x7610, R187 ;  /* 0x00007610ffbb7816 */ /* 0x000fe400000000bb */
[----:B------:R-:W-:Y:S02]  /*3810*/  PRMT R186, RZ, 0x7610, R186 ;  /* 0x00007610ffba7816 */ /* 0x000fe400000000ba */
[----:B------:R-:W-:Y:S02]  /*3820*/  LOP3.LUT R190, R180, 0xa, RZ, 0xfc, !PT ;  /* 0x0000000ab4be7812 */ /* 0x000fe400078efcff */
[----:B------:R0:W5:Y:S01]  /*3830*/  @!P0 LDG.E.U8 R187, desc[UR12][R184.64] ;  /* 0x0000000cb8bb8981 */ /* 0x000162000c1e1100 */
[----:B------:R-:W-:-:S02]  /*3840*/  IADD3 R188, P0, R188, R8, RZ ;  /* 0x00000008bcbc7210 */ /* 0x000fc40007f1e0ff */
[----:B0-----:R-:W-:Y:S02]  /*3850*/  PRMT R185, RZ, 0x7610, R185 ;  /* 0x00007610ffb97816 */ /* 0x001fe400000000b9 */
[----:B------:R-:W-:Y:S02]  /*3860*/  PRMT R181, RZ, 0x7610, R181 ;  /* 0x00007610ffb57816 */ /* 0x000fe400000000b5 */
[----:B------:R-:W-:Y:S02]  /*3870*/  PRMT R209, RZ, 0x7610, R209 ;  /* 0x00007610ffd17816 */ /* 0x000fe400000000d1 */
[----:B------:R-:W-:Y:S02]  /*3880*/  PRMT R203, RZ, 0x7610, R203 ;  /* 0x00007610ffcb7816 */ /* 0x000fe400000000cb */
[----:B------:R-:W-:Y:S02]  /*3890*/  PRMT R207, RZ, 0x7610, R207 ;  /* 0x00007610ffcf7816 */ /* 0x000fe400000000cf */
[----:B------:R-:W-:-:S02]  /*38a0*/  PRMT R202, RZ, 0x7610, R202 ;  /* 0x00007610ffca7816 */ /* 0x000fc400000000ca */
[----:B------:R-:W-:Y:S02]  /*38b0*/  PRMT R201, RZ, 0x7610, R201 ;  /* 0x00007610ffc97816 */ /* 0x000fe400000000c9 */
[----:B------:R-:W-:Y:S02]  /*38c0*/  PRMT R184, RZ, 0x7610, R184 ;  /* 0x00007610ffb87816 */ /* 0x000fe400000000b8 */
[----:B--2---:R-:W-:-:S04]  /*38d0*/  IADD3 R182, P1, R191, R8, RZ ;  /* 0x00000008bfb67210 */ /* 0x004fc80007f3e0ff */
[-C--:B------:R-:W-:Y:S02]  /*38e0*/  LEA.HI.X.SX32 R183, R191, R7.reuse, 0x1, P1 ;  /* 0x00000007bfb77211 */ /* 0x080fe400008f0eff */
[----:B------:R-:W-:Y:S02]  /*38f0*/  ISETP.GE.AND P1, PT, R190, UR14, PT ;  /* 0x0000000ebe007c0c */ /* 0x000fe4000bf26270 */
[----:B------:R-:W-:Y:S01]  /*3900*/  LOP3.LUT R191, R180, 0xc, RZ, 0xfc, !PT ;  /* 0x0000000cb4bf7812 */ /* 0x000fe200078efcff */
[----:B------:R0:W2:Y:S01]  /*3910*/  @!P3 LDG.E.U8 R186, desc[UR12][R182.64] ;  /* 0x0000000cb6bab981 */ /* 0x0000a2000c1e1100 */
[----:B----4-:R-:W-:Y:S02]  /*3920*/  IADD3 R190, P3, R192, R8, RZ ;  /* 0x00000008c0be7210 */ /* 0x010fe40007f7e0ff */
[----:B0-----:R-:W-:Y:S02]  /*3930*/  PRMT R182, RZ, 0x7610, R182 ;  /* 0x00007610ffb67816 */ /* 0x001fe400000000b6 */
[----:B---3--:R-:W-:-:S02]  /*3940*/  LEA.HI.X.SX32 R189, R189, R7, 0x1, P0 ;  /* 0x00000007bdbd7211 */ /* 0x008fc400000f0eff */
[----:B------:R-:W-:Y:S02]  /*3950*/  ISETP.GE.AND P0, PT, R191, UR14, PT ;  /* 0x0000000ebf007c0c */ /* 0x000fe4000bf06270 */
[----:B------:R-:W-:Y:S01]  /*3960*/  LEA.HI.X.SX32 R191, R192, R7, 0x1, P3 ;  /* 0x00000007c0bf7211 */ /* 0x000fe200018f0eff */
[----:B------:R0:W3:Y:S01]  /*3970*/  @!P2 LDG.E.U8 R185, desc[UR12][R188.64] ;  /* 0x0000000cbcb9a981 */ /* 0x0000e2000c1e1100 */
[----:B------:R-:W1:Y:S03]  /*3980*/  LDC R192, c[0x0][0x238] ;  /* 0x00008e00ffc07b82 */ /* 0x000e660000000800 */
[----:B------:R4:W3:Y:S01]  /*3990*/  @!P1 LDG.E.U8 R182, desc[UR12][R190.64] ;  /* 0x0000000cbeb69981 */ /* 0x0008e2000c1e1100 */
[----:B0-----:R-:W-:-:S04]  /*39a0*/  IADD3 R188, P4, R193, R8, RZ ;  /* 0x00000008c1bc7210 */ /* 0x001fc80007f9e0ff */
[----:B------:R-:W-:Y:S02]  /*39b0*/  LEA.HI.X.SX32 R189, R193, R7, 0x1, P4 ;  /* 0x00000007c1bd7211 */ /* 0x000fe400020f0eff */
[----:B------:R-:W0:Y:S01]  /*39c0*/  LDC R193, c[0x0][0x238] ;  /* 0x00008e00ffc17b82 */ /* 0x000e220000000800 */
[C---:B------:R-:W-:Y:S02]  /*39d0*/  ISETP.GE.AND P2, PT, R252.reuse, UR14, PT ;  /* 0x0000000efc007c0c */ /* 0x040fe4000bf46270 */
[----:B------:R5:W3:Y:S01]  /*39e0*/  @!P0 LDG.E.U8 R181, desc[UR12][R188.64] ;  /* 0x0000000cbcb58981 */ /* 0x000ae2000c1e1100 */
[----:B-1----:R-:W-:-:S05]  /*39f0*/  IMAD R192, R252, R192, RZ ;  /* 0x000000c0fcc07224 */ /* 0x002fca00078e02ff */
[----:B----4-:R-:W-:-:S04]  /*3a00*/  IADD3 R190, P3, R192, R8, RZ ;  /* 0x00000008c0be7210 */ /* 0x010fc80007f7e0ff */
[----:B------:R-:W-:Y:S02]  /*3a10*/  LEA.HI.X.SX32 R191, R192, R7, 0x1, P3 ;  /* 0x00000007c0bf7211 */ /* 0x000fe400018f0eff */
[----:B------:R-:W1:Y:S03]  /*3a20*/  LDC R192, c[0x0][0x238] ;  /* 0x00008e00ffc07b82 */ /* 0x000e660000000800 */
[----:B------:R4:W3:Y:S01]  /*3a30*/  @!P2 LDG.E.U8 R209, desc[UR12][R190.64] ;  /* 0x0000000cbed1a981 */ /* 0x0008e2000c1e1100 */
[----:B0-----:R-:W-:-:S05]  /*3a40*/  IMAD R193, R251, R193, RZ ;  /* 0x000000c1fbc17224 */ /* 0x001fca00078e02ff */
[----:B-----5:R-:W-:-:S04]  /*3a50*/  IADD3 R188, P4, R193, R8, RZ ;  /* 0x00000008c1bc7210 */ /* 0x020fc80007f9e0ff */
[----:B------:R-:W-:Y:S02]  /*3a60*/  LEA.HI.X.SX32 R189, R193, R7, 0x1, P4 ;  /* 0x00000007c1bd7211 */ /* 0x000fe400020f0eff */
[----:B------:R-:W0:Y:S01]  /*3a70*/  LDC R193, c[0x0][0x238] ;  /* 0x00008e00ffc17b82 */ /* 0x000e220000000800 */
[----:B-1----:R-:W-:-:S05]  /*3a80*/  IMAD R192, R250, R192, RZ ;  /* 0x000000c0fac07224 */ /* 0x002fca00078e02ff */
[----:B----4-:R-:W-:-:S04]  /*3a90*/  IADD3 R190, P3, R192, R8, RZ ;  /* 0x00000008c0be7210 */ /* 0x010fc80007f7e0ff */
[----:B------:R-:W-:Y:S02]  /*3aa0*/  LEA.HI.X.SX32 R191, R192, R7, 0x1, P3 ;  /* 0x00000007c0bf7211 */ /* 0x000fe400018f0eff */
[----:B------:R-:W1:Y:S01]  /*3ab0*/  LDC R192, c[0x0][0x238] ;  /* 0x00008e00ffc07b82 */ /* 0x000e620000000800 */
[----:B------:R-:W-:Y:S02]  /*3ac0*/  ISETP.GE.AND P1, PT, R251, UR14, PT ;  /* 0x0000000efb007c0c */ /* 0x000fe4000bf26270 */
[----:B------:R-:W-:Y:S01]  /*3ad0*/  ISETP.GE.AND P0, PT, R250, UR14, PT ;  /* 0x0000000efa007c0c */ /* 0x000fe2000bf06270 */
[----:B0-----:R-:W-:-:S10]  /*3ae0*/  IMAD R193, R249, R193, RZ ;  /* 0x000000c1f9c17224 */ /* 0x001fd400078e02ff */
[----:B------:R0:W4:Y:S04]  /*3af0*/  @!P1 LDG.E.U8 R203, desc[UR12][R188.64] ;  /* 0x0000000cbccb9981 */ /* 0x000128000c1e1100 */
[----:B------:R5:W4:Y:S01]  /*3b00*/  @!P0 LDG.E.U8 R207, desc[UR12][R190.64] ;  /* 0x0000000cbecf8981 */ /* 0x000b22000c1e1100 */
[----:B-1----:R-:W-:Y:S01]  /*3b10*/  IMAD R192, R248, R192, RZ ;  /* 0x000000c0f8c07224 */ /* 0x002fe200078e02ff */
[----:B0-----:R-:W-:-:S04]  /*3b20*/  IADD3 R188, P4, R193, R8, RZ ;  /* 0x00000008c1bc7210 */ /* 0x001fc80007f9e0ff */
[C---:B-----5:R-:W-:Y:S02]  /*3b30*/  IADD3 R190, P3, R192.reuse, R8, RZ ;  /* 0x00000008c0be7210 */ /* 0x060fe40007f7e0ff */
[-C--:B------:R-:W-:Y:S02]  /*3b40*/  LEA.HI.X.SX32 R189, R193, R7.reuse, 0x1, P4 ;  /* 0x00000007c1bd7211 */ /* 0x080fe400020f0eff */
[----:B------:R-:W-:Y:S01]  /*3b50*/  LEA.HI.X.SX32 R191, R192, R7, 0x1, P3 ;  /* 0x00000007c0bf7211 */ /* 0x000fe200018f0eff */
[----:B------:R-:W0:Y:S08]  /*3b60*/  LDC R193, c[0x0][0x238] ;  /* 0x00008e00ffc17b82 */ /* 0x000e300000000800 */
[----:B------:R-:W1:Y:S01]  /*3b70*/  LDC R192, c[0x0][0x238] ;  /* 0x00008e00ffc07b82 */ /* 0x000e620000000800 */
[----:B------:R-:W-:-:S02]  /*3b80*/  ISETP.GE.AND P2, PT, R249, UR14, PT ;  /* 0x0000000ef9007c0c */ /* 0x000fc4000bf46270 */
[----:B------:R-:W-:-:S11]  /*3b90*/  ISETP.GE.AND P1, PT, R248, UR14, PT ;  /* 0x0000000ef8007c0c */ /* 0x000fd6000bf26270 */
[----:B------:R5:W4:Y:S01]  /*3ba0*/  @!P2 LDG.E.U8 R202, desc[UR12][R188.64] ;  /* 0x0000000cbccaa981 */ /* 0x000b22000c1e1100 */
[----:B0-----:R-:W-:-:S03]  /*3bb0*/  IMAD R193, R247, R193, RZ ;  /* 0x000000c1f7c17224 */ /* 0x001fc600078e02ff */
[----:B------:R0:W4:Y:S01]  /*3bc0*/  @!P1 LDG.E.U8 R201, desc[UR12][R190.64] ;  /* 0x0000000cbec99981 */ /* 0x000122000c1e1100 */
[----:B-1----:R-:W-:Y:S01]  /*3bd0*/  IMAD R192, R246, R192, RZ ;  /* 0x000000c0f6c07224 */ /* 0x002fe200078e02ff */
[----:B-----5:R-:W-:-:S04]  /*3be0*/  IADD3 R188, P4, R193, R8, RZ ;  /* 0x00000008c1bc7210 */ /* 0x020fc80007f9e0ff */
[C---:B0-----:R-:W-:Y:S02]  /*3bf0*/  IADD3 R190, P3, R192.reuse, R8, RZ ;  /* 0x00000008c0be7210 */ /* 0x041fe40007f7e0ff */
[-C--:B------:R-:W-:Y:S02]  /*3c00*/  LEA.HI.X.SX32 R189, R193, R7.reuse, 0x1, P4 ;  /* 0x00000007c1bd7211 */ /* 0x080fe400020f0eff */
[----:B------:R-:W-:Y:S01]  /*3c10*/  LEA.HI.X.SX32 R191, R192, R7, 0x1, P3 ;  /* 0x00000007c0bf7211 */ /* 0x000fe200018f0eff */
[----:B------:R-:W0:Y:S08]  /*3c20*/  LDC R193, c[0x0][0x238] ;  /* 0x00008e00ffc17b82 */ /* 0x000e300000000800 */
[----:B------:R-:W1:Y:S01]  /*3c30*/  LDC R192, c[0x0][0x238] ;  /* 0x00008e00ffc07b82 */ /* 0x000e620000000800 */
[----:B------:R-:W-:-:S02]  /*3c40*/  ISETP.GE.AND P0, PT, R247, UR14, PT ;  /* 0x0000000ef7007c0c */ /* 0x000fc4000bf06270 */
[----:B------:R-:W-:Y:S02]  /*3c50*/  ISETP.GE.AND P2, PT, R246, UR14, PT ;  /* 0x0000000ef6007c0c */ /* 0x000fe4000bf46270 */
[----:B------:R-:W-:Y:S02]  /*3c60*/  PRMT R183, RZ, 0x7610, R183 ;  /* 0x00007610ffb77816 */ /* 0x000fe400000000b7 */
[----:B------:R-:W-:Y:S02]  /*3c70*/  ISETP.GE.AND P1, PT, R245, UR14, PT ;  /* 0x0000000ef5007c0c */ /* 0x000fe4000bf26270 */
[----:B------:R-:W-:-:S05]  /*3c80*/  ISETP.GE.AND P3, PT, R244, UR14, PT ;  /* 0x0000000ef4007c0c */ /* 0x000fca000bf66270 */
[----:B------:R5:W4:Y:S01]  /*3c90*/  @!P0 LDG.E.U8 R184, desc[UR12][R188.64] ;  /* 0x0000000cbcb88981 */ /* 0x000b22000c1e1100 */
[----:B0-----:R-:W-:-:S03]  /*3ca0*/  IMAD R193, R245, R193, RZ ;  /* 0x000000c1f5c17224 */ /* 0x001fc600078e02ff */
[----:B------:R0:W4:Y:S01]  /*3cb0*/  @!P2 LDG.E.U8 R183, desc[UR12][R190.64] ;  /* 0x0000000cbeb7a981 */ /* 0x000122000c1e1100 */
[----:B-1----:R-:W-:Y:S01]  /*3cc0*/  IMAD R192, R244, R192, RZ ;  /* 0x000000c0f4c07224 */ /* 0x002fe200078e02ff */
[----:B-----5:R-:W-:-:S04]  /*3cd0*/  IADD3 R188, P0, R193, R8, RZ ;  /* 0x00000008c1bc7210 */ /* 0x020fc80007f1e0ff */
[C---:B0-----:R-:W-:Y:S02]  /*3ce0*/  IADD3 R190, P2, R192.reuse, R8, RZ ;  /* 0x00000008c0be7210 */ /* 0x041fe40007f5e0ff */
[----:B------:R-:W-:Y:S02]  /*3cf0*/  PRMT R195, RZ, 0x7610, R195 ;  /* 0x00007610ffc37816 */ /* 0x000fe400000000c3 */
[----:B------:R-:W-:Y:S02]  /*3d00*/  PRMT R196, RZ, 0x7610, R196 ;  /* 0x00007610ffc47816 */ /* 0x000fe400000000c4 */
[-C--:B------:R-:W-:Y:S02]  /*3d10*/  LEA.HI.X.SX32 R189, R193, R7.reuse, 0x1, P0 ;  /* 0x00000007c1bd7211 */ /* 0x080fe400000f0eff */
[----:B------:R-:W-:-:S03]  /*3d20*/  LEA.HI.X.SX32 R191, R192, R7, 0x1, P2 ;  /* 0x00000007c0bf7211 */ /* 0x000fc600010f0eff */
[----:B------:R0:W5:Y:S04]  /*3d30*/  @!P1 LDG.E.U8 R195, desc[UR12][R188.64] ;  /* 0x0000000cbcc39981 */ /* 0x000168000c1e1100 */
[----:B------:R1:W5:Y:S01]  /*3d40*/  @!P3 LDG.E.U8 R196, desc[UR12][R190.64] ;  /* 0x0000000cbec4b981 */ /* 0x000362000c1e1100 */
[----:B------:R-:W-:Y:S01]  /*3d50*/  BAR.SYNC.DEFER_BLOCKING 0x0 ;  /* 0x0000000000007b1d */ /* 0x000fe20000010000 */
[----:B------:R-:W-:Y:S02]  /*3d60*/  ISETP.GE.AND P0, PT, R5, UR14, PT ;  /* 0x0000000e05007c0c */ /* 0x000fe4000bf06270 */
[----:B0-----:R-:W-:Y:S02]  /*3d70*/  IADD3 R188, P1, R4, R179, RZ ;  /* 0x000000b304bc7210 */ /* 0x001fe40007f3e0ff */
[----:B------:R-:W-:-:S03]  /*3d80*/  PRMT R198, RZ, 0x7610, R198 ;  /* 0x00007610ffc67816 */ /* 0x000fc600000000c6 */
[C---:B------:R-:W-:Y:S01]  /*3d90*/  IMAD.X R189, R243.reuse, 0x1, R171, P1 ;  /* 0x00000001f3bd7824 */ /* 0x040fe200008e06ab */
[C---:B------:R-:W-:Y:S02]  /*3da0*/  IADD3 R192, P1, R4.reuse, R177, RZ ;  /* 0x000000b104c07210 */ /* 0x040fe40007f3e0ff */
[C---:B-1----:R-:W-:Y:S02]  /*3db0*/  IADD3 R190, P2, R4.reuse, R178, RZ ;  /* 0x000000b204be7210 */ /* 0x042fe40007f5e0ff */
[----:B------:R-:W-:Y:S01]  /*3dc0*/  PRMT R197, RZ, 0x7610, R197 ;  /* 0x00007610ffc57816 */ /* 0x000fe200000000c5 */
[C---:B------:R-:W-:Y:S01]  /*3dd0*/  IMAD.X R193, R243.reuse, 0x1, R167, P1 ;  /* 0x00000001f3c17824 */ /* 0x040fe200008e06a7 */
[----:B------:R-:W-:Y:S01]  /*3de0*/  PRMT R199, RZ, 0x7610, R199 ;  /* 0x00007610ffc77816 */ /* 0x000fe200000000c7 */
[----:B------:R-:W-:Y:S01]  /*3df0*/  IMAD.X R191, R243, 0x1, R169, P2 ;  /* 0x00000001f3bf7824 */ /* 0x000fe200010e06a9 */
[----:B------:R0:W5:Y:S04]  /*3e00*/  @!P0 LDG.E.U8 R198, desc[UR12][R188.64] ;  /* 0x0000000cbcc68981 */ /* 0x000168000c1e1100 */
[----:B------:R1:W5:Y:S04]  /*3e10*/  @!P0 LDG.E.U8 R197, desc[UR12][R190.64] ;  /* 0x0000000cbec58981 */ /* 0x000368000c1e1100 */
[----:B------:R2:W5:Y:S01]  /*3e20*/  @!P0 LDG.E.U8 R199, desc[UR12][R192.64] ;  /* 0x0000000cc0c78981 */ /* 0x000562000c1e1100 */
[----:B0-----:R-:W-:-:S05]  /*3e30*/  IADD3 R188, P1, R4, R176, RZ ;  /* 0x000000b004bc7210 */ /* 0x001fca0007f3e0ff */
[C---:B------:R-:W-:Y:S01]  /*3e40*/  IMAD.X R189, R243.reuse, 0x1, R165, P1 ;  /* 0x00000001f3bd7824 */ /* 0x040fe200008e06a5 */
[----:B-1----:R-:W-:Y:S02]  /*3e50*/  IADD3 R190, P1, R4, R175, RZ ;  /* 0x000000af04be7210 */ /* 0x002fe40007f3e0ff */
[----:B--2---:R-:W-:Y:S02]  /*3e60*/  PRMT R192, RZ, 0x7610, R192 ;  /* 0x00007610ffc07816 */ /* 0x004fe400000000c0 */
[----:B------:R-:W-:Y:S01]  /*3e70*/  PRMT R193, RZ, 0x7610, R193 ;  /* 0x00007610ffc17816 */ /* 0x000fe200000000c1 */
[----:B------:R-:W-:-:S03]  /*3e80*/  IMAD.X R191, R243, 0x1, R163, P1 ;  /* 0x00000001f3bf7824 */ /* 0x000fc600008e06a3 */
[----:B------:R0:W2:Y:S04]  /*3e90*/  @!P0 LDG.E.U8 R192, desc[UR12][R188.64] ;  /* 0x0000000cbcc08981 */ /* 0x0000a8000c1e1100 */
[----:B------:R1:W2:Y:S01]  /*3ea0*/  @!P0 LDG.E.U8 R193, desc[UR12][R190.64] ;  /* 0x0000000cbec18981 */ /* 0x0002a2000c1e1100 */
[----:B0-----:R-:W-:Y:S02]  /*3eb0*/  IADD3 R188, P1, R4, R174, RZ ;  /* 0x000000ae04bc7210 */ /* 0x001fe40007f3e0ff */
[----:B-1----:R-:W-:-:S03]  /*3ec0*/  PRMT R190, RZ, 0x7610, R190 ;  /* 0x00007610ffbe7816 */ /* 0x002fc600000000be */
[----:B------:R-:W-:-:S05]  /*3ed0*/  IMAD.X R189, R243, 0x1, R161, P1 ;  /* 0x00000001f3bd7824 */ /* 0x000fca00008e06a1 */
[----:B------:R0:W2:Y:S01]  /*3ee0*/  @!P0 LDG.E.U8 R190, desc[UR12][R188.64] ;  /* 0x0000000cbcbe8981 */ /* 0x0000a2000c1e1100 */
[----:B------:R-:W-:Y:S02]  /*3ef0*/  PRMT R191, RZ, 0x7610, R191 ;  /* 0x00007610ffbf7816 */ /* 0x000fe400000000bf */
[----:B0-----:R-:W-:-:S05]  /*3f00*/  IADD3 R188, P1, R4, R172, RZ ;  /* 0x000000ac04bc7210 */ /* 0x001fca0007f3e0ff */
        /* <DEDUP_REMOVED lines=64> */
[----:B------:R-:W-:Y:S01]  /*4310*/  IMAD.X R189, R243, 0x1, R213, P1 ;  /* 0x00000001f3bd7824 */ /* 0x000fe200008e06d5 */
[----:B------:R0:W-:Y:S04]  /*4320*/  STS.U8 [R2+UR4+0x2000], R200 ;  /* 0x002000c802007988 */ /* 0x0001e80008000004 */
[----:B------:R1:W2:Y:S01]  /*4330*/  @!P0 LDG.E.U8 R234, desc[UR12][R188.64] ;  /* 0x0000000cbcea8981 */ /* 0x0002a2000c1e1100 */
[----:B0-----:R-:W-:Y:S02]  /*4340*/  PRMT R200, RZ, 0x7610, R200 ;  /* 0x00007610ffc87816 */ /* 0x001fe400000000c8 */
[----:B-1----:R-:W-:-:S05]  /*4350*/  IADD3 R188, P1, R4, R219, RZ ;  /* 0x000000db04bc7210 */ /* 0x002fca0007f3e0ff */
[----:B------:R-:W-:Y:S01]  /*4360*/  IMAD.X R189, R243, 0x1, R217, P1 ;  /* 0x00000001f3bd7824 */ /* 0x000fe200008e06d9 */
[----:B------:R0:W-:Y:S04]  /*4370*/  STS.U8 [R2+UR4+0x2002], R194 ;  /* 0x002002c202007988 */ /* 0x0001e80008000004 */
[----:B------:R1:W2:Y:S01]  /*4380*/  @!P0 LDG.E.U8 R200, desc[UR12][R188.64] ;  /* 0x0000000cbcc88981 */ /* 0x0002a2000c1e1100 */
[----:B0-----:R-:W-:Y:S02]  /*4390*/  PRMT R194, RZ, 0x7610, R194 ;  /* 0x00007610ffc27816 */ /* 0x001fe400000000c2 */
[----:B-1----:R-:W-:-:S05]  /*43a0*/  IADD3 R188, P1, R4, R223, RZ ;  /* 0x000000df04bc7210 */ /* 0x002fca0007f3e0ff */
[----:B------:R-:W-:-:S05]  /*43b0*/  IMAD.X R189, R243, 0x1, R221, P1 ;  /* 0x00000001f3bd7824 */ /* 0x000fca00008e06dd */
[----:B------:R0:W2:Y:S01]  /*43c0*/  @!P0 LDG.E.U8 R194, desc[UR12][R188.64] ;  /* 0x0000000cbcc28981 */ /* 0x0000a2000c1e1100 */
[----:B------:R-:W-:-:S03]  /*43d0*/  PRMT R241, RZ, 0x7610, R241 ;  /* 0x00007610fff17816 */ /* 0x000fc600000000f1 */
[----:B------:R1:W-:Y:S01]  /*43e0*/  STS.U8 [R2+UR4+0x2006], R186 ;  /* 0x002006ba02007988 */ /* 0x0003e20008000004 */
[----:B0-----:R-:W-:-:S05]  /*43f0*/  IADD3 R188, P1, R4, R227, RZ ;  /* 0x000000e304bc7210 */ /* 0x001fca0007f3e0ff */
[C---:B------:R-:W-:Y:S01]  /*4400*/  IMAD.X R189, R243.reuse, 0x1, R225, P1 ;  /* 0x00000001f3bd7824 */ /* 0x040fe200008e06e1 */
[----:B-1----:R-:W-:Y:S01]  /*4410*/  IADD3 R186, P1, R4, R231, RZ ;  /* 0x000000e704ba7210 */ /* 0x002fe20007f3e0ff */
[----:B------:R0:W-:Y:S04]  /*4420*/  STS.U8 [R2+UR4+0x2004], R187 ;  /* 0x002004bb02007988 */ /* 0x0001e80008000004 */
[----:B------:R1:W2:Y:S01]  /*4430*/  @!P0 LDG.E.U8 R241, desc[UR12][R188.64] ;  /* 0x0000000cbcf18981 */ /* 0x0002a2000c1e1100 */
[----:B0-----:R-:W-:Y:S01]  /*4440*/  IMAD.X R187, R243, 0x1, R229, P1 ;  /* 0x00000001f3bb7824 */ /* 0x001fe200008e06e5 */
[----:B-1----:R-:W-:Y:S02]  /*4450*/  PRMT R188, RZ, 0x7610, R188 ;  /* 0x00007610ffbc7816 */ /* 0x002fe400000000bc */
[----:B---3--:R0:W-:Y:S04]  /*4460*/  STS.U8 [R2+UR4+0x2008], R185 ;  /* 0x002008b902007988 */ /* 0x0081e80008000004 */
[----:B------:R1:W3:Y:S01]  /*4470*/  @!P0 LDG.E.U8 R188, desc[UR12][R186.64] ;  /* 0x0000000cbabc8981 */ /* 0x0002e2000c1e1100 */
[----:B0-----:R-:W-:-:S02]  /*4480*/  PRMT R185, RZ, 0x7610, R185 ;  /* 0x00007610ffb97816 */ /* 0x001fc400000000b9 */
[----:B-1----:R-:W-:-:S05]  /*4490*/  IADD3 R186, P1, R4, R235, RZ ;  /* 0x000000eb04ba7210 */ /* 0x002fca0007f3e0ff */
[----:B------:R-:W-:Y:S01]  /*44a0*/  IMAD.X R187, R243, 0x1, R233, P1 ;  /* 0x00000001f3bb7824 */ /* 0x000fe200008e06e9 */
[----:B------:R0:W-:Y:S04]  /*44b0*/  STS.U8 [R2+UR4+0x200a], R182 ;  /* 0x00200ab602007988 */ /* 0x0001e80008000004 */
[----:B------:R1:W3:Y:S01]  /*44c0*/  @!P0 LDG.E.U8 R185, desc[UR12][R186.64] ;  /* 0x0000000cbab98981 */ /* 0x0002e2000c1e1100 */
[----:B0-----:R-:W-:Y:S02]  /*44d0*/  PRMT R182, RZ, 0x7610, R182 ;  /* 0x00007610ffb67816 */ /* 0x001fe400000000b6 */
[----:B-1----:R-:W-:-:S05]  /*44e0*/  IADD3 R186, P1, R4, R237, RZ ;  /* 0x000000ed04ba7210 */ /* 0x002fca0007f3e0ff */
[----:B------:R-:W-:Y:S01]  /*44f0*/  IMAD.X R187, R243, 0x1, R236, P1 ;  /* 0x00000001f3bb7824 */ /* 0x000fe200008e06ec */
[----:B------:R0:W-:Y:S04]  /*4500*/  STS.U8 [R2+UR4+0x200c], R181 ;  /* 0x00200cb502007988 */ /* 0x0001e80008000004 */
[----:B------:R1:W3:Y:S01]  /*4510*/  @!P0 LDG.E.U8 R182, desc[UR12][R186.64] ;  /* 0x0000000cbab68981 */ /* 0x0002e2000c1e1100 */
[----:B0-----:R-:W-:Y:S02]  /*4520*/  PRMT R181, RZ, 0x7610, R181 ;  /* 0x00007610ffb57816 */ /* 0x001fe400000000b5 */
[----:B-1----:R-:W-:-:S05]  /*4530*/  IADD3 R186, P1, R4, R239, RZ ;  /* 0x000000ef04ba7210 */ /* 0x002fca0007f3e0ff */
[----:B------:R-:W-:-:S05]  /*4540*/  IMAD.X R187, R243, 0x1, R238, P1 ;  /* 0x00000001f3bb7824 */ /* 0x000fca00008e06ee */
[----:B------:R0:W3:Y:S01]  /*4550*/  @!P0 LDG.E.U8 R181, desc[UR12][R186.64] ;  /* 0x0000000cbab58981 */ /* 0x0000e2000c1e1100 */
[----:B------:R-:W-:Y:S02]  /*4560*/  PRMT R189, RZ, 0x7610, R189 ;  /* 0x00007610ffbd7816 */ /* 0x000fe400000000bd */
[----:B0-----:R-:W-:Y:S01]  /*4570*/  IADD3 R186, P1, R4, R242, RZ ;  /* 0x000000f204ba7210 */ /* 0x001fe20007f3e0ff */
[----:B------:R0:W-:Y:S04]  /*4580*/  STS.U8 [R2+UR4+0x200e], R209 ;  /* 0x00200ed102007988 */ /* 0x0001e80008000004 */
[----:B------:R-:W-:-:S05]  /*4590*/  IMAD.X R187, R243, 0x1, R240, P1 ;  /* 0x00000001f3bb7824 */ /* 0x000fca00008e06f0 */
[----:B------:R1:W3:Y:S01]  /*45a0*/  @!P0 LDG.E.U8 R189, desc[UR12][R186.64] ;  /* 0x0000000cbabd8981 */ /* 0x0002e2000c1e1100 */
[----:B0-----:R-:W-:-:S05]  /*45b0*/  LOP3.LUT R209, R2, 0x10, RZ, 0x3c, !PT ;  /* 0x0000001002d17812 */ /* 0x001fca00078e3cff */
[----:B----4-:R0:W-:Y:S01]  /*45c0*/  STS.U8 [R209+UR4+0x2000], R203 ;  /* 0x002000cbd1007988 */ /* 0x0101e20008000004 */
[----:B-1----:R-:W-:-:S05]  /*45d0*/  IADD3 R186, P1, R4, R3, RZ ;  /* 0x0000000304ba7210 */ /* 0x002fca0007f3e0ff */
[----:B------:R-:W-:Y:S01]  /*45e0*/  IMAD.X R187, R243, 0x1, R173, P1 ;  /* 0x00000001f3bb7824 */ /* 0x000fe200008e06ad */
[----:B0-----:R-:W-:-:S06]  /*45f0*/  PRMT R203, RZ, 0x7610, R203 ;  /* 0x00007610ffcb7816 */ /* 0x001fcc00000000cb */
[----:B------:R-:W4:Y:S04]  /*4600*/  @!P0 LDG.E.U8 R203, desc[UR12][R186.64] ;  /* 0x0000000cbacb8981 */ /* 0x000f28000c1e1100 */
[----:B------:R-:W-:Y:S04]  /*4610*/  STS.U8 [R209+UR4+0x2002], R207 ;  /* 0x002002cfd1007988 */ /* 0x000fe80008000004 */
[----:B------:R-:W-:Y:S04]  /*4620*/  STS.U8 [R209+UR4+0x2004], R202 ;  /* 0x002004cad1007988 */ /* 0x000fe80008000004 */
[----:B------:R-:W-:Y:S04]  /*4630*/  STS.U8 [R209+UR4+0x2006], R201 ;  /* 0x002006c9d1007988 */ /* 0x000fe80008000004 */
[----:B------:R-:W-:Y:S04]  /*4640*/  STS.U8 [R209+UR4+0x2008], R184 ;  /* 0x002008b8d1007988 */ /* 0x000fe80008000004 */
[----:B------:R0:W-:Y:S04]  /*4650*/  STS.U8 [R209+UR4+0x200a], R183 ;  /* 0x00200ab7d1007988 */ /* 0x0001e80008000004 */
[----:B-----5:R1:W-:Y:S04]  /*4660*/  STS.U8 [R209+UR4+0x200c], R195 ;  /* 0x00200cc3d1007988 */ /* 0x0203e80008000004 */
[----:B------:R1:W-:Y:S01]  /*4670*/  STS.U8 [R209+UR4+0x200e], R196 ;  /* 0x00200ec4d1007988 */ /* 0x0003e20008000004 */
[----:B------:R-:W-:Y:S01]  /*4680*/  USHF.L.U32 UR6, UR7, 0x5, URZ ;  /* 0x0000000507067899 */ /* 0x000fe2000800063f */
[----:B------:R-:W-:-:S02]  /*4690*/  UMOV UR11, 0xc0000010 ;  /* 0xc0000010000b7882 */ /* 0x000fc40000000000 */
[----:B------:R1:W-:Y:S01]  /*46a0*/  STS.U8 [R0+UR4+0x1e00], R198 ;  /* 0x001e00c600007988 */ /* 0x0003e20008000004 */
[----:B------:R-:W-:Y:S01]  /*46b0*/  UMOV UR9, 0xc0000010 ;  /* 0xc000001000097882 */ /* 0x000fe20000000000 */
[----:B------:R-:W-:Y:S01]  /*46c0*/  IADD3 R175, P5, R175, UR16, RZ ;  /* 0x00000010afaf7c10 */ /* 0x000fe2000ffbe0ff */
[----:B0-----:R-:W0:Y:S01]  /*46d0*/  LDC R183, c[0x0][0x238] ;  /* 0x00008e00ffb77b82 */ /* 0x001e220000000800 */
[----:B------:R1:W-:Y:S04]  /*46e0*/  STS.U8 [R0+UR4+0x1d00], R197 ;  /* 0x001d00c500007988 */ /* 0x0003e80008000004 */
[----:B------:R1:W-:Y:S04]  /*46f0*/  STS.U8 [R0+UR4+0x1c00], R199 ;  /* 0x001c00c700007988 */ /* 0x0003e80008000004 */
[----:B--2---:R1:W-:Y:S04]  /*4700*/  STS.U8 [R0+UR4+0x1b00], R192 ;  /* 0x001b00c000007988 */ /* 0x0043e80008000004 */
[----:B------:R1:W-:Y:S04]  /*4710*/  STS.U8 [R0+UR4+0x1a00], R193 ;  /* 0x001a00c100007988 */ /* 0x0003e80008000004 */
        /* <DEDUP_REMOVED lines=21> */
[----:B---3--:R1:W-:Y:S04]  /*4870*/  STS.U8 [R0+UR4+0x400], R188 ;  /* 0x000400bc00007988 */ /* 0x0083e80008000004 */
[----:B------:R1:W-:Y:S04]  /*4880*/  STS.U8 [R0+UR4+0x300], R185 ;  /* 0x000300b900007988 */ /* 0x0003e80008000004 */
[----:B------:R1:W-:Y:S04]  /*4890*/  STS.U8 [R0+UR4+0x200], R182 ;  /* 0x000200b600007988 */ /* 0x0003e80008000004 */
[----:B------:R1:W-:Y:S04]  /*48a0*/  STS.U8 [R0+UR4+0x100], R181 ;  /* 0x000100b500007988 */ /* 0x0003e80008000004 */
[----:B------:R1:W-:Y:S04]  /*48b0*/  STS.U8 [R0+UR4], R189 ;  /* 0x000000bd00007988 */ /* 0x0003e80008000004 */
[----:B----4-:R1:W-:Y:S01]  /*48c0*/  STS.U8 [R0+UR4+0x1f00], R203 ;  /* 0x001f00cb00007988 */ /* 0x0103e20008000004 */
[----:B------:R2:W-:Y:S06]  /*48d0*/  MEMBAR.ALL.CTA ;  /* 0x0000000000007992 */ /* 0x0005ec0000008000 */
[----:B--2---:R-:W2:Y:S01]  /*48e0*/  FENCE.VIEW.ASYNC.S ;  /* 0x00000000000073c6 */ /* 0x004ea20000000000 */
[----:B------:R-:W-:-:S04]  /*48f0*/  ULOP3.LUT UR6, UR6, 0x80, URZ, 0xc0, !UPT ;  /* 0x0000008006067892 */ /* 0x000fc8000f8ec03f */
[----:B------:R-:W-:Y:S01]  /*4900*/  ULEA.HI UR6, UR15, UR6, URZ, 0x1c ;  /* 0x000000060f067291 */ /* 0x000fe2000f8fe03f */
[----:B--2---:R-:W-:Y:S03]  /*4910*/  BAR.SYNC.DEFER_BLOCKING 0x0 ;  /* 0x0000000000007b1d */ /* 0x004fe60000010000 */
[----:B------:R-:W-:-:S03]  /*4920*/  ULOP3.LUT UR8, UR6, 0x3fff, URZ, 0xc0, !UPT ;  /* 0x00003fff06087892 */ /* 0x000fc6000f8ec03f */
[----:B------:R-:W-:-:S06]  /*4930*/  WARPGROUP.ARRIVE ;  /* 0x00000000000079c5 */ /* 0x000fcc0000000000 */
[----:B------:R-:W-:Y:S01]  /*4940*/  QGMMA.64x256x32.F32.E5M2.E5M2 R24, gdesc[UR8], R24, gsb0 ;  /* 0x03e00000081879f3 */ /* 0x000fe20008003818 */
[----:B------:R-:W-:Y:S02]  /*4950*/  IADD3.X R163, R163, UR17, RZ, P5, !PT ;  /* 0x00000011a3a37c10 */ /* 0x000fe4000affe4ff */
[----:B------:R-:W-:Y:S02]  /*4960*/  IADD3 R162, P5, R162, UR16, RZ ;  /* 0x00000010a2a27c10 */ /* 0x000fe4000ffbe0ff */
[----:B------:R-:W-:Y:S02]  /*4970*/  IADD3 R3, P0, R3, UR16, RZ ;  /* 0x0000001003037c10 */ /* 0x000fe4000ff1e0ff */
[----:B------:R-:W-:Y:S02]  /*4980*/  IADD3 R179, P1, R179, UR16, RZ ;  /* 0x00000010b3b37c10 */ /* 0x000fe4000ff3e0ff */
[----:B------:R-:W-:Y:S02]  /*4990*/  IADD3 R178, P2, R178, UR16, RZ ;  /* 0x00000010b2b27c10 */ /* 0x000fe4000ff5e0ff */
[----:B------:R-:W-:-:S02]  /*49a0*/  IADD3 R177, P3, R177, UR16, RZ ;  /* 0x00000010b1b17c10 */ /* 0x000fc4000ff7e0ff */
[----:B------:R-:W-:Y:S02]  /*49b0*/  IADD3.X R21, R21, UR17, RZ, P5, !PT ;  /* 0x0000001115157c10 */ /* 0x000fe4000affe4ff */
[----:B------:R-:W-:Y:S02]  /*49c0*/  IADD3 R20, P5, R20, UR16, RZ ;  /* 0x0000001014147c10 */ /* 0x000fe4000ffbe0ff */
[----:B------:R-:W-:Y:S02]  /*49d0*/  IADD3 R176, P4, R176, UR16, RZ ;  /* 0x00000010b0b07c10 */ /* 0x000fe4000ff9e0ff */
[----:B------:R-:W-:Y:S02]  /*49e0*/  IADD3.X R173, R173, UR17, RZ, P0, !PT ;  /* 0x00000011adad7c10 */ /* 0x000fe400087fe4ff */
[----:B------:R-:W-:Y:S02]  /*49f0*/  IADD3.X R171, R171, UR17, RZ, P1, !PT ;  /* 0x00000011abab7c10 */ /* 0x000fe40008ffe4ff */
[----:B------:R-:W-:-:S02]  /*4a00*/  IADD3.X R169, R169, UR17, RZ, P2, !PT ;  /* 0x00000011a9a97c10 */ /* 0x000fc400097fe4ff */
[----:B------:R-:W-:Y:S02]  /*4a10*/  IADD3.X R167, R167, UR17, RZ, P3, !PT ;  /* 0x00000011a7a77c10 */ /* 0x000fe40009ffe4ff */
[----:B------:R-:W-:Y:S02]  /*4a20*/  IADD3 R174, P6, R174, UR16, RZ ;  /* 0x00000010aeae7c10 */ /* 0x000fe4000ffde0ff */
[----:B------:R-:W-:Y:S02]  /*4a30*/  IADD3 R172, P0, R172, UR16, RZ ;  /* 0x00000010acac7c10 */ /* 0x000fe4000ff1e0ff */
[----:B------:R-:W-:Y:S02]  /*4a40*/  IADD3 R170, P1, R170, UR16, RZ ;  /* 0x00000010aaaa7c10 */ /* 0x000fe4000ff3e0ff */
[----:B------:R-:W-:Y:S02]  /*4a50*/  IADD3 R168, P2, R168, UR16, RZ ;  /* 0x00000010a8a87c10 */ /* 0x000fe4000ff5e0ff */
[----:B------:R-:W-:Y:S01]  /*4a60*/  IADD3 R166, P3, R166, UR16, RZ ;  /* 0x00000010a6a67c10 */ /* 0x000fe2000ff7e0ff */
[----:B------:R-:W-:Y:S01]  /*4a70*/  VIADD R6, R6, 0xffffffff ;  /* 0xffffffff06067836 */ /* 0x000fe20000000000 */
[----:B------:R-:W-:-:S02]  /*4a80*/  IADD3.X R11, R11, UR17, RZ, P5, !PT ;  /* 0x000000110b0b7c10 */ /* 0x000fc4000affe4ff */
[----:B------:R-:W-:Y:S02]  /*4a90*/  IADD3.X R165, R165, UR17, RZ, P4, !PT ;  /* 0x00000011a5a57c10 */ /* 0x000fe4000a7fe4ff */
[----:B------:R-:W-:Y:S02]  /*4aa0*/  IADD3 R227, P5, R227, UR16, RZ ;  /* 0x00000010e3e37c10 */ /* 0x000fe4000ffbe0ff */
[----:B------:R-:W-:Y:S02]  /*4ab0*/  IADD3 R164, P4, R164, UR16, RZ ;  /* 0x00000010a4a47c10 */ /* 0x000fe4000ff9e0ff */
[----:B------:R-:W-:Y:S02]  /*4ac0*/  IADD3.X R161, R161, UR17, RZ, P6, !PT ;  /* 0x00000011a1a17c10 */ /* 0x000fe4000b7fe4ff */
[----:B------:R-:W-:Y:S02]  /*4ad0*/  IADD3.X R159, R159, UR17, RZ, P0, !PT ;  /* 0x000000119f9f7c10 */ /* 0x000fe400087fe4ff */
[----:B------:R-:W-:-:S02]  /*4ae0*/  IADD3.X R157, R157, UR17, RZ, P1, !PT ;  /* 0x000000119d9d7c10 */ /* 0x000fc40008ffe4ff */
[----:B------:R-:W-:Y:S02]  /*4af0*/  IADD3.X R155, R155, UR17, RZ, P2, !PT ;  /* 0x000000119b9b7c10 */ /* 0x000fe400097fe4ff */
[----:B------:R-:W-:Y:S02]  /*4b00*/  IADD3.X R153, R153, UR17, RZ, P3, !PT ;  /* 0x0000001199997c10 */ /* 0x000fe40009ffe4ff */
[----:B------:R-:W-:Y:S02]  /*4b10*/  IADD3 R160, P6, R160, UR16, RZ ;  /* 0x00000010a0a07c10 */ /* 0x000fe4000ffde0ff */
[----:B------:R-:W-:Y:S02]  /*4b20*/  IADD3 R158, P0, R158, UR16, RZ ;  /* 0x000000109e9e7c10 */ /* 0x000fe4000ff1e0ff */
[----:B------:R-:W-:Y:S02]  /*4b30*/  IADD3 R156, P1, R156, UR16, RZ ;  /* 0x000000109c9c7c10 */ /* 0x000fe4000ff3e0ff */
[----:B------:R-:W-:-:S02]  /*4b40*/  IADD3 R154, P2, R154, UR16, RZ ;  /* 0x000000109a9a7c10 */ /* 0x000fc4000ff5e0ff */
[----:B------:R-:W-:Y:S02]  /*4b50*/  IADD3 R152, P3, R152, UR16, RZ ;  /* 0x0000001098987c10 */ /* 0x000fe4000ff7e0ff */
[----:B------:R-:W-:Y:S02]  /*4b60*/  IADD3.X R225, R225, UR17, RZ, P5, !PT ;  /* 0x00000011e1e17c10 */ /* 0x000fe4000affe4ff */
[----:B------:R-:W-:Y:S02]  /*4b70*/  IADD3.X R23, R23, UR17, RZ, P4, !PT ;  /* 0x0000001117177c10 */ /* 0x000fe4000a7fe4ff */
[----:B------:R-:W-:Y:S02]  /*4b80*/  ISETP.NE.U32.AND P5, PT, R6, RZ, PT ;  /* 0x000000ff0600720c */ /* 0x000fe40003fa5070 */
[----:B------:R-:W-:Y:S02]  /*4b90*/  IADD3 R22, P4, R22, UR16, RZ ;  /* 0x0000001016167c10 */ /* 0x000fe4000ff9e0ff */
[----:B------:R-:W-:-:S02]  /*4ba0*/  IADD3.X R19, R19, UR17, RZ, P6, !PT ;  /* 0x0000001113137c10 */ /* 0x000fc4000b7fe4ff */
[----:B------:R-:W-:Y:S02]  /*4bb0*/  IADD3.X R17, R17, UR17, RZ, P0, !PT ;  /* 0x0000001111117c10 */ /* 0x000fe400087fe4ff */
[----:B------:R-:W-:Y:S02]  /*4bc0*/  IADD3.X R15, R15, UR17, RZ, P1, !PT ;  /* 0x000000110f0f7c10 */ /* 0x000fe40008ffe4ff */
[----:B------:R-:W-:Y:S02]  /*4bd0*/  IADD3.X R14, R14, UR17, RZ, P2, !PT ;  /* 0x000000110e0e7c10 */ /* 0x000fe400097fe4ff */
[----:B------:R-:W-:Y:S02]  /*4be0*/  IADD3.X R13, R13, UR17, RZ, P3, !PT ;  /* 0x000000110d0d7c10 */ /* 0x000fe40009ffe4ff */
[----:B------:R-:W-:Y:S02]  /*4bf0*/  IADD3 R18, P6, R18, UR16, RZ ;  /* 0x0000001012127c10 */ /* 0x000fe4000ffde0ff */
[----:B------:R-:W-:-:S02]  /*4c00*/  IADD3 R16, P0, R16, UR16, RZ ;  /* 0x0000001010107c10 */ /* 0x000fc4000ff1e0ff */
[----:B------:R-:W-:Y:S02]  /*4c10*/  IADD3 R211, P1, R211, UR16, RZ ;  /* 0x00000010d3d37c10 */ /* 0x000fe4000ff3e0ff */
[----:B------:R-:W-:Y:S02]  /*4c20*/  IADD3 R215, P2, R215, UR16, RZ ;  /* 0x00000010d7d77c10 */ /* 0x000fe4000ff5e0ff */
[----:B------:R-:W-:Y:S01]  /*4c30*/  IADD3 R219, P3, R219, UR16, RZ ;  /* 0x00000010dbdb7c10 */ /* 0x000fe2000ff7e0ff */
[----:B0-----:R-:W-:Y:S01]  /*4c40*/  IMAD.SHL.U32 R183, R183, 0x20, RZ ;  /* 0x00000020b7b77824 */ /* 0x001fe200078e00ff */
[----:B------:R-:W-:Y:S02]  /*4c50*/  IADD3.X R12, R12, UR17, RZ, P4, !PT ;  /* 0x000000110c0c7c10 */ /* 0x000fe4000a7fe4ff */
        /* <DEDUP_REMOVED lines=10> */
[----:B------:R-:W-:Y:S02]  /*4d00*/  IADD3 R242, P3, R242, UR16, RZ ;  /* 0x00000010f2f27c10 */ /* 0x000fe4000ff7e0ff */
[----:B------:R-:W-:Y:S01]  /*4d10*/  IADD3.X R221, R221, UR17, RZ, P4, !PT ;  /* 0x00000011dddd7c10 */ /* 0x000fe2000a7fe4ff */
[----:B------:R-:W-:Y:S01]  /*4d20*/  UIADD3 UR14, UR14, -0x20, URZ ;  /* 0xffffffe00e0e7890 */ /* 0x000fe2000fffe03f */
[----:B------:R-:W-:Y:S02]  /*4d30*/  IADD3 R8, P4, R183, R8, RZ ;  /* 0x00000008b7087210 */ /* 0x000fe40007f9e0ff */
[----:B------:R-:W-:-:S02]  /*4d40*/  IADD3.X R229, R229, UR17, RZ, P6, !PT ;  /* 0x00000011e5e57c10 */ /* 0x000fc4000b7fe4ff */
[----:B------:R-:W-:Y:S02]  /*4d50*/  IADD3.X R233, R233, UR17, RZ, P0, !PT ;  /* 0x00000011e9e97c10 */ /* 0x000fe400087fe4ff */
[----:B------:R-:W-:Y:S02]  /*4d60*/  IADD3.X R236, R236, UR17, RZ, P1, !PT ;  /* 0x00000011ecec7c10 */ /* 0x000fe40008ffe4ff */
[----:B------:R-:W-:Y:S02]  /*4d70*/  IADD3.X R238, R238, UR17, RZ, P2, !PT ;  /* 0x00000011eeee7c10 */ /* 0x000fe400097fe4ff */
[----:B------:R-:W-:Y:S02]  /*4d80*/  IADD3.X R240, R240, UR17, RZ, P3, !PT ;  /* 0x00000011f0f07c10 */ /* 0x000fe40009ffe4ff */
[----:B------:R-:W-:Y:S01]  /*4d90*/  LEA.HI.X.SX32 R7, R183, R7, 0x1, P4 ;  /* 0x00000007b7077211 */ /* 0x000fe200020f0eff */
[----:B------:R-:W-:Y:S02]  /*4da0*/  WARPGROUP.DEPBAR.LE gsb0, 0x0 ;  /* 0x00008000000079c5 */ /* 0x000fe40000010000 */
[----:B-1----:R-:W-:Y:S05]  /*4db0*/  @P5 BRA `(.L_x_1) ;  /* 0xffffffe8000c5947 */ /* 0x002fea000383ffff */
.L_x_0:
[----:B------:R-:W0:Y:S01]  /*4dc0*/  S2R R181, SR_TID.X ;  /* 0x0000000000b57919 */ /* 0x000e220000002100 */
[----:B------:R-:W-:Y:S01]  /*4dd0*/  F2FP.SATFINITE.E5M2.F32.PACK_AB_MERGE_C R24, R25, R24, RZ ;  /* 0x000000181918723e */ /* 0x000fe200048060ff */
[----:B------:R-:W-:Y:S01]  /*4de0*/  ULDC UR6, c[0x0][0x244] ;  /* 0x0000910000067ab9 */ /* 0x000fe20000000800 */
[----:B------:R-:W-:Y:S01]  /*4df0*/  F2FP.SATFINITE.E5M2.F32.PACK_AB_MERGE_C R28, R29, R28, RZ ;  /* 0x0000001c1d1c723e */ /* 0x000fe200048060ff */
[----:B------:R-:W2:Y:S01]  /*4e00*/  LDL.LU R153, [R1] ;  /* 0x0000000001997983 */ /* 0x000ea20000300800 */
[----:B------:R-:W-:Y:S01]  /*4e10*/  F2FP.SATFINITE.E5M2.F32.PACK_AB_MERGE_C R32, R33, R32, RZ ;  /* 0x000000202120723e */ /* 0x000fe200048060ff */
[----:B------:R-:W-:Y:S01]  /*4e20*/  ULDC.64 UR10, c[0x0][0x228] ;  /* 0x00008a00000a7ab9 */ /* 0x000fe20000000a00 */
[----:B------:R-:W-:Y:S01]  /*4e30*/  F2FP.SATFINITE.E5M2.F32.PACK_AB_MERGE_C R26, R27, R26, RZ ;  /* 0x0000001a1b1a723e */ /* 0x000fe200048060ff */
[----:B------:R-:W-:Y:S01]  /*4e40*/  ULDC.64 UR8, c[0x0][0x220] ;  /* 0x0000880000087ab9 */ /* 0x000fe20000000a00 */
[----:B------:R-:W-:Y:S01]  /*4e50*/  F2FP.SATFINITE.E5M2.F32.PACK_AB_MERGE_C R30, R31, R30, RZ ;  /* 0x0000001e1f1e723e */ /* 0x000fe200048060ff */
[----:B------:R-:W-:Y:S01]  /*4e60*/  ULDC UR7, c[0x0][0x248] ;  /* 0x0000920000077ab9 */ /* 0x000fe20000000800 */
[----:B------:R-:W-:-:S02]  /*4e70*/  F2FP.SATFINITE.E5M2.F32.PACK_AB_MERGE_C R34, R35, R34, RZ ;  /* 0x000000222322723e */ /* 0x000fc400048060ff */
[----:B------:R-:W-:Y:S02]  /*4e80*/  F2FP.SATFINITE.E5M2.F32.PACK_AB_MERGE_C R40, R41, R40, RZ ;  /* 0x000000282928723e */ /* 0x000fe400048060ff */
[----:B------:R-:W-:Y:S02]  /*4e90*/  F2FP.SATFINITE.E5M2.F32.PACK_AB_MERGE_C R44, R45, R44, RZ ;  /* 0x0000002c2d2c723e */ /* 0x000fe400048060ff */
[----:B------:R-:W-:Y:S02]  /*4ea0*/  F2FP.SATFINITE.E5M2.F32.PACK_AB_MERGE_C R48, R49, R48, RZ ;  /* 0x000000303130723e */ /* 0x000fe400048060ff */
[----:B------:R-:W-:Y:S02]  /*4eb0*/  F2FP.SATFINITE.E5M2.F32.PACK_AB_MERGE_C R42, R43, R42, RZ ;  /* 0x0000002a2b2a723e */ /* 0x000fe400048060ff */
[----:B------:R-:W-:Y:S02]  /*4ec0*/  F2FP.SATFINITE.E5M2.F32.PACK_AB_MERGE_C R46, R47, R46, RZ ;  /* 0x0000002e2f2e723e */ /* 0x000fe400048060ff */
[----:B------:R-:W-:-:S02]  /*4ed0*/  F2FP.SATFINITE.E5M2.F32.PACK_AB_MERGE_C R50, R51, R50, RZ ;  /* 0x000000323332723e */ /* 0x000fc400048060ff */
[----:B------:R-:W-:Y:S02]  /*4ee0*/  F2FP.SATFINITE.E5M2.F32.PACK_AB_MERGE_C R56, R57, R56, RZ ;  /* 0x000000383938723e */ /* 0x000fe400048060ff */
[----:B------:R-:W-:Y:S02]  /*4ef0*/  F2FP.SATFINITE.E5M2.F32.PACK_AB_MERGE_C R60, R61, R60, RZ ;  /* 0x0000003c3d3c723e */ /* 0x000fe400048060ff */
[----:B------:R-:W-:Y:S02]  /*4f00*/  F2FP.SATFINITE.E5M2.F32.PACK_AB_MERGE_C R64, R65, R64, RZ ;  /* 0x000000404140723e */ /* 0x000fe400048060ff */
[----:B------:R-:W-:Y:S01]  /*4f10*/  F2FP.SATFINITE.E5M2.F32.PACK_AB_MERGE_C R58, R59, R58, RZ ;  /* 0x0000003a3b3a723e */ /* 0x000fe200048060ff */
[----:B0-----:R-:W-:Y:S01]  /*4f20*/  IMAD.SHL.U32 R2, R181, 0x100, RZ ;  /* 0x00000100b5027824 */ /* 0x001fe200078e00ff */
[----:B------:R-:W-:Y:S01]  /*4f30*/  F2FP.SATFINITE.E5M2.F32.PACK_AB_MERGE_C R62, R63, R62, RZ ;  /* 0x0000003e3f3e723e */ /* 0x000fe200048060ff */
[----:B------:R-:W-:Y:S01]  /*4f40*/  IMAD.SHL.U32 R0, R181, 0x10, RZ ;  /* 0x00000010b5007824 */ /* 0x000fe200078e00ff */
[----:B------:R-:W-:Y:S01]  /*4f50*/  F2FP.SATFINITE.E5M2.F32.PACK_AB_MERGE_C R66, R67, R66, RZ ;  /* 0x000000424342723e */ /* 0x000fe200048060ff */
[----:B------:R-:W-:Y:S01]  /*4f60*/  IMAD.SHL.U32 R3, R181, 0x8, RZ ;  /* 0x00000008b5037824 */ /* 0x000fe200078e00ff */
[----:B------:R-:W-:-:S02]  /*4f70*/  LOP3.LUT R5, R2, 0x800, RZ, 0xc0, !PT ;  /* 0x0000080002057812 */ /* 0x000fc400078ec0ff */
[----:B------:R-:W-:Y:S02]  /*4f80*/  LOP3.LUT R2, R0, 0x70, RZ, 0xc0, !PT ;  /* 0x0000007000027812 */ /* 0x000fe400078ec0ff */
[----:B------:R-:W-:Y:S02]  /*4f90*/  LOP3.LUT R3, R3, 0x780, RZ, 0xc0, !PT ;  /* 0x0000078003037812 */ /* 0x000fe400078ec0ff */
[----:B------:R-:W-:Y:S02]  /*4fa0*/  IADD3 R2, R5, UR4, R2 ;  /* 0x0000000405027c10 */ /* 0x000fe4000fffe002 */
[----:B------:R-:W-:Y:S02]  /*4fb0*/  LOP3.LUT R18, R24, 0xffff, RZ, 0xc0, !PT ;  /* 0x0000ffff18127812 */ /* 0x000fe400078ec0ff */
[----:B------:R-:W-:Y:S02]  /*4fc0*/  LOP3.LUT R19, R28, 0xffff, RZ, 0xc0, !PT ;  /* 0x0000ffff1c137812 */ /* 0x000fe400078ec0ff */
[----:B------:R-:W-:-:S02]  /*4fd0*/  LOP3.LUT R32, R32, 0xffff, RZ, 0xc0, !PT ;  /* 0x0000ffff20207812 */ /* 0x000fc400078ec0ff */
[----:B------:R-:W-:Y:S02]  /*4fe0*/  LOP3.LUT R26, R26, 0xffff, RZ, 0xc0, !PT ;  /* 0x0000ffff1a1a7812 */ /* 0x000fe400078ec0ff */
[----:B------:R-:W-:Y:S02]  /*4ff0*/  LOP3.LUT R23, R30, 0xffff, RZ, 0xc0, !PT ;  /* 0x0000ffff1e177812 */ /* 0x000fe400078ec0ff */
[----:B------:R-:W-:Y:S02]  /*5000*/  LOP3.LUT R34, R34, 0xffff, RZ, 0xc0, !PT ;  /* 0x0000ffff22227812 */ /* 0x000fe400078ec0ff */
[----:B------:R-:W-:Y:S02]  /*5010*/  LOP3.LUT R40, R40, 0xffff, RZ, 0xc0, !PT ;  /* 0x0000ffff28287812 */ /* 0x000fe400078ec0ff */
[----:B------:R-:W-:Y:S02]  /*5020*/  LOP3.LUT R29, R44, 0xffff, RZ, 0xc0, !PT ;  /* 0x0000ffff2c1d7812 */ /* 0x000fe400078ec0ff */
[----:B------:R-:W-:Y:S01]  /*5030*/  LOP3.LUT R48, R48, 0xffff, RZ, 0xc0, !PT ;  /* 0x0000ffff30307812 */ /* 0x000fe200078ec0ff */
[----:B------:R-:W-:Y:S01]  /*5040*/  IMAD.IADD R33, R3, 0x1, R2 ;  /* 0x0000000103217824 */ /* 0x000fe200078e0202 */
[----:B------:R-:W-:-:S02]  /*5050*/  LOP3.LUT R42, R42, 0xffff, RZ, 0xc0, !PT ;  /* 0x0000ffff2a2a7812 */ /* 0x000fc400078ec0ff */
[----:B------:R-:W-:Y:S02]  /*5060*/  LOP3.LUT R31, R46, 0xffff, RZ, 0xc0, !PT ;  /* 0x0000ffff2e1f7812 */ /* 0x000fe400078ec0ff */
[----:B------:R-:W-:Y:S02]  /*5070*/  LOP3.LUT R50, R50, 0xffff, RZ, 0xc0, !PT ;  /* 0x0000ffff32327812 */ /* 0x000fe400078ec0ff */
[----:B------:R-:W-:Y:S02]  /*5080*/  F2FP.SATFINITE.E5M2.F32.PACK_AB_MERGE_C R72, R73, R72, RZ ;  /* 0x000000484948723e */ /* 0x000fe400048060ff */
[----:B------:R-:W-:Y:S02]  /*5090*/  F2FP.SATFINITE.E5M2.F32.PACK_AB_MERGE_C R74, R75, R74, RZ ;  /* 0x0000004a4b4a723e */ /* 0x000fe400048060ff */
[----:B------:R-:W-:Y:S02]  /*50a0*/  F2FP.SATFINITE.E5M2.F32.PACK_AB_MERGE_C R76, R77, R76, RZ ;  /* 0x0000004c4d4c723e */ /* 0x000fe400048060ff */
[----:B------:R-:W-:-:S02]  /*50b0*/  F2FP.SATFINITE.E5M2.F32.PACK_AB_MERGE_C R78, R79, R78, RZ ;  /* 0x0000004e4f4e723e */ /* 0x000fc400048060ff */
[----:B------:R-:W-:Y:S02]  /*50c0*/  F2FP.SATFINITE.E5M2.F32.PACK_AB_MERGE_C R80, R81, R80, RZ ;  /* 0x000000505150723e */ /* 0x000fe400048060ff */
[----:B------:R-:W-:Y:S02]  /*50d0*/  F2FP.SATFINITE.E5M2.F32.PACK_AB_MERGE_C R82, R83, R82, RZ ;  /* 0x000000525352723e */ /* 0x000fe400048060ff */
[----:B------:R-:W-:Y:S02]  /*50e0*/  PRMT R3, R32, 0x3340, R1 ;  /* 0x0000334020037816 */ /* 0x000fe40000000001 */
[----:B------:R-:W-:Y:S02]  /*50f0*/  PRMT R4, R18, 0x3340, R19 ;  /* 0x0000334012047816 */ /* 0x000fe40000000013 */
[--C-:B------:R-:W-:Y:S02]  /*5100*/  PRMT R2, R34, 0x3340, R1.reuse ;  /* 0x0000334022027816 */ /* 0x100fe40000000001 */
[----:B------:R-:W-:-:S02]  /*5110*/  PRMT R7, R48, 0x3340, R1 ;  /* 0x0000334030077816 */ /* 0x000fc40000000001 */
[----:B------:R-:W-:Y:S02]  /*5120*/  PRMT R5, R26, 0x3340, R23 ;  /* 0x000033401a057816 */ /* 0x000fe40000000017 */
[----:B------:R-:W-:Y:S02]  /*5130*/  PRMT R6, R40, 0x3340, R29 ;  /* 0x0000334028067816 */ /* 0x000fe4000000001d */
[----:B------:R-:W-:Y:S02]  /*5140*/  F2FP.SATFINITE.E5M2.F32.PACK_AB_MERGE_C R36, R37, R36, RZ ;  /* 0x000000242524723e */ /* 0x000fe400048060ff */
[----:B------:R-:W-:Y:S02]  /*5150*/  PRMT R9, R50, 0x3340, R1 ;  /* 0x0000334032097816 */ /* 0x000fe40000000001 */
[----:B------:R-:W-:Y:S02]  /*5160*/  PRMT R8, R42, 0x3340, R31 ;  /* 0x000033402a087816 */ /* 0x000fe4000000001f */
[----:B------:R-:W-:-:S02]  /*5170*/  LOP3.LUT R56, R56, 0xffff, RZ, 0xc0, !PT ;  /* 0x0000ffff38387812 */ /* 0x000fc400078ec0ff */
[----:B------:R-:W-:Y:S02]  /*5180*/  LOP3.LUT R35, R60, 0xffff, RZ, 0xc0, !PT ;  /* 0x0000ffff3c237812 */ /* 0x000fe400078ec0ff */
[----:B------:R-:W-:Y:S02]  /*5190*/  LOP3.LUT R64, R64, 0xffff, RZ, 0xc0, !PT ;  /* 0x0000ffff40407812 */ /* 0x000fe400078ec0ff */
[----:B------:R-:W-:Y:S02]  /*51a0*/  F2FP.SATFINITE.E5M2.F32.PACK_AB_MERGE_C R38, R39, R38, RZ ;  /* 0x000000262726723e */ /* 0x000fe400048060ff */
[----:B------:R-:W-:Y:S02]  /*51b0*/  LOP3.LUT R58, R58, 0xffff, RZ, 0xc0, !PT ;  /* 0x0000ffff3a3a7812 */ /* 0x000fe400078ec0ff */
[----:B------:R-:W-:Y:S02]  /*51c0*/  LOP3.LUT R37, R62, 0xffff, RZ, 0xc0, !PT ;  /* 0x0000ffff3e257812 */ /* 0x000fe400078ec0ff */
[----:B------:R-:W-:-:S02]  /*51d0*/  LOP3.LUT R66, R66, 0xffff, RZ, 0xc0, !PT ;  /* 0x0000ffff42427812 */ /* 0x000fc400078ec0ff */
[----:B------:R-:W-:Y:S02]  /*51e0*/  PRMT R4, R4, 0x5410, R3 ;  /* 0x0000541004047816 */ /* 0x000fe40000000003 */
[----:B------:R-:W-:Y:S02]  /*51f0*/  LOP3.LUT R72, R72, 0xffff, RZ, 0xc0, !PT ;  /* 0x0000ffff48487812 */ /* 0x000fe400078ec0ff */
[----:B------:R-:W-:Y:S02]  /*5200*/  LOP3.LUT R74, R74, 0xffff, RZ, 0xc0, !PT ;  /* 0x0000ffff4a4a7812 */ /* 0x000fe400078ec0ff */
[----:B------:R-:W-:Y:S02]  /*5210*/  LOP3.LUT R39, R76, 0xffff, RZ, 0xc0, !PT ;  /* 0x0000ffff4c277812 */ /* 0x000fe400078ec0ff */
[----:B------:R-:W-:Y:S02]  /*5220*/  LOP3.LUT R41, R78, 0xffff, RZ, 0xc0, !PT ;  /* 0x0000ffff4e297812 */ /* 0x000fe400078ec0ff */
[----:B------:R-:W-:-:S02]  /*5230*/  LOP3.LUT R80, R80, 0xffff, RZ, 0xc0, !PT ;  /* 0x0000ffff50507812 */ /* 0x000fc400078ec0ff */
[----:B------:R-:W-:Y:S02]  /*5240*/  LOP3.LUT R82, R82, 0xffff, RZ, 0xc0, !PT ;  /* 0x0000ffff52527812 */ /* 0x000fe400078ec0ff */
[----:B------:R-:W-:Y:S02]  /*5250*/  F2FP.SATFINITE.E5M2.F32.PACK_AB_MERGE_C R90, R91, R90, RZ ;  /* 0x0000005a5b5a723e */ /* 0x000fe400048060ff */
[----:B------:R-:W-:Y:S02]  /*5260*/  F2FP.SATFINITE.E5M2.F32.PACK_AB_MERGE_C R94, R95, R94, RZ ;  /* 0x0000005e5f5e723e */ /* 0x000fe400048060ff */
[----:B------:R-:W-:Y:S02]  /*5270*/  F2FP.SATFINITE.E5M2.F32.PACK_AB_MERGE_C R98, R99, R98, RZ ;  /* 0x000000626362723e */ /* 0x000fe400048060ff */
[----:B------:R-:W-:Y:S02]  /*5280*/  PRMT R5, R5, 0x5410, R2 ;  /* 0x0000541005057816 */ /* 0x000fe40000000002 */
[----:B------:R-:W-:-:S02]  /*5290*/  PRMT R3, R6, 0x5410, R7 ;  /* 0x0000541006037816 */ /* 0x000fc40000000007 */
[----:B------:R-:W-:Y:S02]  /*52a0*/  F2FP.SATFINITE.E5M2.F32.PACK_AB_MERGE_C R88, R89, R88, RZ ;  /* 0x000000585958723e */ /* 0x000fe400048060ff */
[----:B------:R-:W-:Y:S02]  /*52b0*/  F2FP.SATFINITE.E5M2.F32.PACK_AB_MERGE_C R92, R93, R92, RZ ;  /* 0x0000005c5d5c723e */ /* 0x000fe400048060ff */
[----:B------:R-:W-:Y:S02]  /*52c0*/  F2FP.SATFINITE.E5M2.F32.PACK_AB_MERGE_C R96, R97, R96, RZ ;  /* 0x000000606160723e */ /* 0x000fe400048060ff */
[----:B------:R-:W-:Y:S02]  /*52d0*/  F2FP.SATFINITE.E5M2.F32.PACK_AB_MERGE_C R106, R107, R106, RZ ;  /* 0x0000006a6b6a723e */ /* 0x000fe400048060ff */
[----:B------:R-:W-:Y:S02]  /*52e0*/  F2FP.SATFINITE.E5M2.F32.PACK_AB_MERGE_C R110, R111, R110, RZ ;  /* 0x0000006e6f6e723e */ /* 0x000fe400048060ff */
[----:B------:R-:W-:-:S02]  /*52f0*/  F2FP.SATFINITE.E5M2.F32.PACK_AB_MERGE_C R114, R115, R114, RZ ;  /* 0x000000727372723e */ /* 0x000fc400048060ff */
[----:B------:R-:W-:Y:S02]  /*5300*/  PRMT R2, R8, 0x5410, R9 ;  /* 0x0000541008027816 */ /* 0x000fe40000000009 */
[----:B------:R-:W-:Y:S02]  /*5310*/  PRMT R7, R64, 0x3340, R1 ;  /* 0x0000334040077816 */ /* 0x000fe40000000001 */
[----:B------:R-:W-:Y:S02]  /*5320*/  PRMT R6, R56, 0x3340, R35 ;  /* 0x0000334038067816 */ /* 0x000fe40000000023 */
[----:B------:R-:W-:Y:S02]  /*5330*/  PRMT R9, R66, 0x3340, R1 ;  /* 0x0000334042097816 */ /* 0x000fe40000000001 */
[----:B------:R-:W-:Y:S02]  /*5340*/  PRMT R8, R58, 0x3340, R37 ;  /* 0x000033403a087816 */ /* 0x000fe40000000025 */
[----:B------:R-:W-:-:S02]  /*5350*/  PRMT R11, R80, 0x3340, R1 ;  /* 0x00003340500b7816 */ /* 0x000fc40000000001 */
[----:B------:R-:W-:Y:S02]  /*5360*/  PRMT R13, R82, 0x3340, R1 ;  /* 0x00003340520d7816 */ /* 0x000fe40000000001 */
[----:B------:R-:W-:Y:S02]  /*5370*/  PRMT R10, R72, 0x3340, R39 ;  /* 0x00003340480a7816 */ /* 0x000fe40000000027 */
[----:B------:R-:W-:Y:S02]  /*5380*/  PRMT R12, R74, 0x3340, R41 ;  /* 0x000033404a0c7816 */ /* 0x000fe40000000029 */
[----:B------:R-:W-:Y:S02]  /*5390*/  F2FP.SATFINITE.E5M2.F32.PACK_AB_MERGE_C R104, R105, R104, RZ ;  /* 0x000000686968723e */ /* 0x000fe400048060ff */
[----:B------:R-:W-:Y:S02]  /*53a0*/  F2FP.SATFINITE.E5M2.F32.PACK_AB_MERGE_C R108, R109, R108, RZ ;  /* 0x0000006c6d6c723e */ /* 0x000fe400048060ff */
[----:B------:R-:W-:-:S02]  /*53b0*/  F2FP.SATFINITE.E5M2.F32.PACK_AB_MERGE_C R112, R113, R112, RZ ;  /* 0x000000707170723e */ /* 0x000fc400048060ff */
[----:B------:R-:W-:Y:S02]  /*53c0*/  LOP3.LUT R90, R90, 0xffff, RZ, 0xc0, !PT ;  /* 0x0000ffff5a5a7812 */ /* 0x000fe400078ec0ff */
[----:B------:R-:W-:Y:S02]  /*53d0*/  LOP3.LUT R45, R94, 0xffff, RZ, 0xc0, !PT ;  /* 0x0000ffff5e2d7812 */ /* 0x000fe400078ec0ff */
[----:B------:R-:W-:Y:S02]  /*53e0*/  LOP3.LUT R98, R98, 0xffff, RZ, 0xc0, !PT ;  /* 0x0000ffff62627812 */ /* 0x000fe400078ec0ff */
[----:B------:R-:W-:Y:S02]  /*53f0*/  F2FP.SATFINITE.E5M2.F32.PACK_AB_MERGE_C R120, R121, R120, RZ ;  /* 0x000000787978723e */ /* 0x000fe400048060ff */
[----:B------:R-:W-:Y:S02]  /*5400*/  F2FP.SATFINITE.E5M2.F32.PACK_AB_MERGE_C R124, R125, R124, RZ ;  /* 0x0000007c7d7c723e */ /* 0x000fe400048060ff */
[----:B------:R-:W-:-:S02]  /*5410*/  F2FP.SATFINITE.E5M2.F32.PACK_AB_MERGE_C R128, R129, R128, RZ ;  /* 0x000000808180723e */ /* 0x000fc400048060ff */
        /* <DEDUP_REMOVED lines=10> */
[----:B------:R-:W-:Y:S02]  /*54c0*/  F2FP.SATFINITE.E5M2.F32.PACK_AB_MERGE_C R138, R139, R138, RZ ;  /* 0x0000008a8b8a723e */ /* 0x000fe400048060ff */
[----:B------:R-:W-:-:S02]  /*54d0*/  F2FP.SATFINITE.E5M2.F32.PACK_AB_MERGE_C R142, R143, R142, RZ ;  /* 0x0000008e8f8e723e */ /* 0x000fc400048060ff */
[----:B------:R-:W-:Y:S02]  /*54e0*/  F2FP.SATFINITE.E5M2.F32.PACK_AB_MERGE_C R146, R147, R146, RZ ;  /* 0x000000929392723e */ /* 0x000fe400048060ff */
[----:B------:R-:W-:Y:S02]  /*54f0*/  PRMT R7, R8, 0x5410, R9 ;  /* 0x0000541008077816 */ /* 0x000fe40000000009 */
[----:B------:R-:W-:Y:S02]  /*5500*/  PRMT R9, R10, 0x5410, R11 ;  /* 0x000054100a097816 */ /* 0x000fe4000000000b */
[----:B------:R-:W-:Y:S02]  /*5510*/  PRMT R8, R12, 0x5410, R13 ;  /* 0x000054100c087816 */ /* 0x000fe4000000000d */
[----:B------:R-:W-:Y:S02]  /*5520*/  LOP3.LUT R104, R104, 0xffff, RZ, 0xc0, !PT ;  /* 0x0000ffff68687812 */ /* 0x000fe400078ec0ff */
[----:B------:R-:W-:-:S02]  /*5530*/  LOP3.LUT R47, R108, 0xffff, RZ, 0xc0, !PT ;  /* 0x0000ffff6c2f7812 */ /* 0x000fc400078ec0ff */
[----:B------:R-:W-:Y:S02]  /*5540*/  LOP3.LUT R112, R112, 0xffff, RZ, 0xc0, !PT ;  /* 0x0000ffff70707812 */ /* 0x000fe400078ec0ff */
[----:B------:R-:W-:Y:S02]  /*5550*/  PRMT R10, R98, 0x3340, R1 ;  /* 0x00003340620a7816 */ /* 0x000fe40000000001 */
[----:B------:R-:W-:Y:S02]  /*5560*/  PRMT R13, R90, 0x3340, R45 ;  /* 0x000033405a0d7816 */ /* 0x000fe4000000002d */
[----:B------:R-:W-:Y:S02]  /*5570*/  F2FP.SATFINITE.E5M2.F32.PACK_AB_MERGE_C R52, R53, R52, RZ ;  /* 0x000000343534723e */ /* 0x000fe400048060ff */
[----:B------:R-:W-:Y:S02]  /*5580*/  F2FP.SATFINITE.E5M2.F32.PACK_AB_MERGE_C R136, R137, R136, RZ ;  /* 0x000000888988723e */ /* 0x000fe400048060ff */
[----:B------:R-:W-:-:S02]  /*5590*/  F2FP.SATFINITE.E5M2.F32.PACK_AB_MERGE_C R140, R141, R140, RZ ;  /* 0x0000008c8d8c723e */ /* 0x000fc400048060ff */
[----:B------:R-:W-:Y:S02]  /*55a0*/  F2FP.SATFINITE.E5M2.F32.PACK_AB_MERGE_C R144, R145, R144, RZ ;  /* 0x000000909190723e */ /* 0x000fe400048060ff */
[--C-:B------:R-:W-:Y:S02]  /*55b0*/  PRMT R11, R96, 0x3340, R1.reuse ;  /* 0x00003340600b7816 */ /* 0x100fe40000000001 */
[----:B------:R-:W-:Y:S02]  /*55c0*/  PRMT R15, R114, 0x3340, R1 ;  /* 0x00003340720f7816 */ /* 0x000fe40000000001 */
[----:B------:R-:W-:Y:S02]  /*55d0*/  PRMT R12, R88, 0x3340, R43 ;  /* 0x00003340580c7816 */ /* 0x000fe4000000002b */
[----:B------:R-:W-:Y:S02]  /*55e0*/  PRMT R16, R106, 0x3340, R49 ;  /* 0x000033406a107816 */ /* 0x000fe40000000031 */
[----:B------:R-:W-:-:S02]  /*55f0*/  LOP3.LUT R120, R120, 0xffff, RZ, 0xc0, !PT ;  /* 0x0000ffff78787812 */ /* 0x000fc400078ec0ff */
[----:B------:R-:W-:Y:S02]  /*5600*/  LOP3.LUT R51, R124, 0xffff, RZ, 0xc0, !PT ;  /* 0x0000ffff7c337812 */ /* 0x000fe400078ec0ff */
[----:B------:R-:W-:Y:S02]  /*5610*/  LOP3.LUT R128, R128, 0xffff, RZ, 0xc0, !PT ;  /* 0x0000ffff80807812 */ /* 0x000fe400078ec0ff */
[----:B------:R-:W-:Y:S02]  /*5620*/  LOP3.LUT R122, R122, 0xffff, RZ, 0xc0, !PT ;  /* 0x0000ffff7a7a7812 */ /* 0x000fe400078ec0ff */
[----:B------:R-:W-:Y:S02]  /*5630*/  LOP3.LUT R53, R126, 0xffff, RZ, 0xc0, !PT ;  /* 0x0000ffff7e357812 */ /* 0x000fe400078ec0ff */
[----:B------:R-:W-:Y:S02]  /*5640*/  LOP3.LUT R130, R130, 0xffff, RZ, 0xc0, !PT ;  /* 0x0000ffff82827812 */ /* 0x000fe400078ec0ff */
[----:B------:R-:W-:-:S02]  /*5650*/  LOP3.LUT R138, R138, 0xffff, RZ, 0xc0, !PT ;  /* 0x0000ffff8a8a7812 */ /* 0x000fc400078ec0ff */
[----:B------:R-:W-:Y:S02]  /*5660*/  LOP3.LUT R57, R142, 0xffff, RZ, 0xc0, !PT ;  /* 0x0000ffff8e397812 */ /* 0x000fe400078ec0ff */
[----:B------:R-:W-:Y:S02]  /*5670*/  LOP3.LUT R146, R146, 0xffff, RZ, 0xc0, !PT ;  /* 0x0000ffff92927812 */ /* 0x000fe400078ec0ff */
[----:B------:R-:W-:Y:S02]  /*5680*/  F2FP.SATFINITE.E5M2.F32.PACK_AB_MERGE_C R54, R55, R54, RZ ;  /* 0x000000363736723e */ /* 0x000fe400048060ff */
[----:B------:R-:W-:Y:S02]  /*5690*/  PRMT R14, R112, 0x3340, R1 ;  /* 0x00003340700e7816 */ /* 0x000fe40000000001 */
[----:B------:R-:W-:Y:S02]  /*56a0*/  PRMT R17, R104, 0x3340, R47 ;  /* 0x0000334068117816 */ /* 0x000fe4000000002f */
[----:B------:R-:W-:-:S02]  /*56b0*/  PRMT R13, R13, 0x5410, R10 ;  /* 0x000054100d0d7816 */ /* 0x000fc4000000000a */
[----:B------:R-:W-:Y:S02]  /*56c0*/  PRMT R12, R12, 0x5410, R11 ;  /* 0x000054100c0c7816 */ /* 0x000fe4000000000b */
[----:B------:R-:W-:Y:S02]  /*56d0*/  PRMT R16, R16, 0x5410, R15 ;  /* 0x0000541010107816 */ /* 0x000fe4000000000f */
[----:B------:R-:W-:Y:S02]  /*56e0*/  LOP3.LUT R136, R136, 0xffff, RZ, 0xc0, !PT ;  /* 0x0000ffff88887812 */ /* 0x000fe400078ec0ff */
[----:B------:R-:W-:Y:S02]  /*56f0*/  LOP3.LUT R55, R140, 0xffff, RZ, 0xc0, !PT ;  /* 0x0000ffff8c377812 */ /* 0x000fe400078ec0ff */
[----:B------:R-:W-:Y:S02]  /*5700*/  LOP3.LUT R144, R144, 0xffff, RZ, 0xc0, !PT ;  /* 0x0000ffff90907812 */ /* 0x000fe400078ec0ff */
[----:B------:R-:W-:-:S02]  /*5710*/  PRMT R10, R128, 0x3340, R1 ;  /* 0x00003340800a7816 */ /* 0x000fc40000000001 */
[----:B------:R-:W-:Y:S02]  /*5720*/  PRMT R21, R120, 0x3340, R51 ;  /* 0x0000334078157816 */ /* 0x000fe40000000033 */
[--C-:B------:R-:W-:Y:S02]  /*5730*/  PRMT R11, R130, 0x3340, R1.reuse ;  /* 0x00003340820b7816 */ /* 0x100fe40000000001 */
[----:B------:R-:W-:Y:S02]  /*5740*/  PRMT R15, R146, 0x3340, R1 ;  /* 0x00003340920f7816 */ /* 0x000fe40000000001 */
[----:B------:R-:W-:Y:S02]  /*5750*/  PRMT R20, R122, 0x3340, R53 ;  /* 0x000033407a147816 */ /* 0x000fe40000000035 */
[----:B------:R-:W-:Y:S02]  /*5760*/  PRMT R24, R138, 0x3340, R57 ;  /* 0x000033408a187816 */ /* 0x000fe40000000039 */
[----:B------:R-:W-:-:S02]  /*5770*/  PRMT R17, R17, 0x5410, R14 ;  /* 0x0000541011117816 */ /* 0x000fc4000000000e */
[----:B------:R-:W-:Y:S02]  /*5780*/  PRMT R14, R144, 0x3340, R1 ;  /* 0x00003340900e7816 */ /* 0x000fe40000000001 */
[----:B------:R-:W-:Y:S02]  /*5790*/  PRMT R25, R136, 0x3340, R55 ;  /* 0x0000334088197816 */ /* 0x000fe40000000037 */
[----:B------:R-:W-:Y:S02]  /*57a0*/  PRMT R21, R21, 0x5410, R10 ;  /* 0x0000541015157816 */ /* 0x000fe4000000000a */
[----:B------:R-:W-:Y:S02]  /*57b0*/  PRMT R20, R20, 0x5410, R11 ;  /* 0x0000541014147816 */ /* 0x000fe4000000000b */
[----:B------:R-:W-:Y:S02]  /*57c0*/  PRMT R24, R24, 0x5410, R15 ;  /* 0x0000541018187816 */ /* 0x000fe4000000000f */
[----:B------:R-:W-:-:S02]  /*57d0*/  SHF.R.U32.HI R10, RZ, 0x8, R18 ;  /* 0x00000008ff0a7819 */ /* 0x000fc40000011612 */
[----:B------:R-:W-:Y:S02]  /*57e0*/  SHF.R.U32.HI R11, RZ, 0x8, R26 ;  /* 0x00000008ff0b7819 */ /* 0x000fe4000001161a */
[----:B------:R-:W-:Y:S02]  /*57f0*/  SHF.R.U32.HI R15, RZ, 0x8, R23 ;  /* 0x00000008ff0f7819 */ /* 0x000fe40000011617 */
[----:B------:R-:W-:Y:S02]  /*5800*/  PRMT R25, R25, 0x5410, R14 ;  /* 0x0000541019197816 */ /* 0x000fe4000000000e */
[----:B------:R-:W-:Y:S02]  /*5810*/  SHF.R.U32.HI R14, RZ, 0x8, R19 ;  /* 0x00000008ff0e7819 */ /* 0x000fe40000011613 */
[----:B------:R-:W-:Y:S02]  /*5820*/  LOP3.LUT R23, R10, 0xffff, RZ, 0xc0, !PT ;  /* 0x0000ffff0a177812 */ /* 0x000fe400078ec0ff */
[----:B------:R-:W-:-:S02]  /*5830*/  LOP3.LUT R15, R15, 0xffff, RZ, 0xc0, !PT ;  /* 0x0000ffff0f0f7812 */ /* 0x000fc400078ec0ff */
[----:B------:R-:W-:Y:S02]  /*5840*/  LOP3.LUT R10, R11, 0xffff, RZ, 0xc0, !PT ;  /* 0x0000ffff0b0a7812 */ /* 0x000fe400078ec0ff */
[----:B------:R-:W-:Y:S02]  /*5850*/  LOP3.LUT R14, R14, 0xffff, RZ, 0xc0, !PT ;  /* 0x0000ffff0e0e7812 */ /* 0x000fe400078ec0ff */
[----:B------:R-:W-:Y:S02]  /*5860*/  PRMT R26, R10, 0x3340, R15 ;  /* 0x000033400a1a7816 */ /* 0x000fe4000000000f */
[----:B------:R-:W-:Y:S02]  /*5870*/  SHF.R.U32.HI R10, RZ, 0x8, R40 ;  /* 0x00000008ff0a7819 */ /* 0x000fe40000011628 */
[----:B------:R-:W-:Y:S02]  /*5880*/  SHF.R.U32.HI R11, RZ, 0x8, R42 ;  /* 0x00000008ff0b7819 */ /* 0x000fe4000001162a */
[----:B------:R-:W-:-:S02]  /*5890*/  SHF.R.U32.HI R15, RZ, 0x8, R31 ;  /* 0x00000008ff0f7819 */ /* 0x000fc4000001161f */
[----:B------:R-:W-:Y:S02]  /*58a0*/  PRMT R23, R23, 0x3340, R14 ;  /* 0x0000334017177816 */ /* 0x000fe4000000000e */
[----:B------:R-:W-:Y:S02]  /*58b0*/  SHF.R.U32.HI R14, RZ, 0x8, R29 ;  /* 0x00000008ff0e7819 */ /* 0x000fe4000001161d */
[----:B------:R-:W-:Y:S02]  /*58c0*/  LOP3.LUT R29, R10, 0xffff, RZ, 0xc0, !PT ;  /* 0x0000ffff0a1d7812 */ /* 0x000fe400078ec0ff */
[----:B------:R-:W-:Y:S02]  /*58d0*/  LOP3.LUT R15, R15, 0xffff, RZ, 0xc0, !PT ;  /* 0x0000ffff0f0f7812 */ /* 0x000fe400078ec0ff */
[----:B------:R-:W-:Y:S02]  /*58e0*/  LOP3.LUT R10, R11, 0xffff, RZ, 0xc0, !PT ;  /* 0x0000ffff0b0a7812 */ /* 0x000fe400078ec0ff */
[----:B------:R-:W-:-:S02]  /*58f0*/  LOP3.LUT R14, R14, 0xffff, RZ, 0xc0, !PT ;  /* 0x0000ffff0e0e7812 */ /* 0x000fc400078ec0ff */
[----:B------:R-:W-:Y:S02]  /*5900*/  SHF.R.U32.HI R19, RZ, 0x8, R34 ;  /* 0x00000008ff137819 */ /* 0x000fe40000011622 */
[----:B------:R-:W-:Y:S02]  /*5910*/  PRMT R30, R10, 0x3340, R15 ;  /* 0x000033400a1e7816 */ /* 0x000fe4000000000f */
[----:B------:R-:W-:Y:S02]  /*5920*/  SHF.R.U32.HI R10, RZ, 0x8, R56 ;  /* 0x00000008ff0a7819 */ /* 0x000fe40000011638 */
[----:B------:R-:W-:Y:S02]  /*5930*/  SHF.R.U32.HI R11, RZ, 0x8, R58 ;  /* 0x00000008ff0b7819 */ /* 0x000fe4000001163a */
[----:B------:R-:W-:Y:S02]  /*5940*/  SHF.R.U32.HI R15, RZ, 0x8, R37 ;  /* 0x00000008ff0f7819 */ /* 0x000fe40000011625 */
[----:B------:R-:W-:-:S02]  /*5950*/  PRMT R29, R29, 0x3340, R14 ;  /* 0x000033401d1d7816 */ /* 0x000fc4000000000e */
[----:B------:R-:W-:Y:S02]  /*5960*/  LOP3.LUT R19, R19, 0xffff, RZ, 0xc0, !PT ;  /* 0x0000ffff13137812 */ /* 0x000fe400078ec0ff */
[----:B------:R-:W-:Y:S02]  /*5970*/  SHF.R.U32.HI R14, RZ, 0x8, R35 ;  /* 0x00000008ff0e7819 */ /* 0x000fe40000011623 */
[----:B------:R-:W-:Y:S02]  /*5980*/  LOP3.LUT R35, R10, 0xffff, RZ, 0xc0, !PT ;  /* 0x0000ffff0a237812 */ /* 0x000fe400078ec0ff */
[----:B------:R-:W-:Y:S02]  /*5990*/  LOP3.LUT R15, R15, 0xffff, RZ, 0xc0, !PT ;  /* 0x0000ffff0f0f7812 */ /* 0x000fe400078ec0ff */
[----:B------:R-:W-:Y:S02]  /*59a0*/  LOP3.LUT R10, R11, 0xffff, RZ, 0xc0, !PT ;  /* 0x0000ffff0b0a7812 */ /* 0x000fe400078ec0ff */
[----:B------:R-:W-:-:S02]  /*59b0*/  PRMT R27, R19, 0x3340, R152 ;  /* 0x00003340131b7816 */ /* 0x000fc40000000098 */
[----:B------:R-:W-:Y:S02]  /*59c0*/  SHF.R.U32.HI R19, RZ, 0x8, R50 ;  /* 0x00000008ff137819 */ /* 0x000fe40000011632 */
[----:B------:R-:W-:Y:S02]  /*59d0*/  LOP3.LUT R14, R14, 0xffff, RZ, 0xc0, !PT ;  /* 0x0000ffff0e0e7812 */ /* 0x000fe400078ec0ff */
[----:B------:R-:W-:Y:S02]  /*59e0*/  PRMT R34, R10, 0x3340, R15 ;  /* 0x000033400a227816 */ /* 0x000fe4000000000f */
[----:B------:R-:W-:Y:S02]  /*59f0*/  SHF.R.U32.HI R10, RZ, 0x8, R72 ;  /* 0x00000008ff0a7819 */ /* 0x000fe40000011648 */
[----:B------:R-:W-:Y:S02]  /*5a00*/  SHF.R.U32.HI R18, RZ, 0x8, R32 ;  /* 0x00000008ff127819 */ /* 0x000fe40000011620 */
[----:B------:R-:W-:-:S02]  /*5a10*/  SHF.R.U32.HI R11, RZ, 0x8, R74 ;  /* 0x00000008ff0b7819 */ /* 0x000fc4000001164a */
[----:B------:R-:W-:Y:S02]  /*5a20*/  SHF.R.U32.HI R15, RZ, 0x8, R41 ;  /* 0x00000008ff0f7819 */ /* 0x000fe40000011629 */
[----:B------:R-:W-:Y:S02]  /*5a30*/  LOP3.LUT R19, R19, 0xffff, RZ, 0xc0, !PT ;  /* 0x0000ffff13137812 */ /* 0x000fe400078ec0ff */
        /* <DEDUP_REMOVED lines=8> */
[----:B------:R-:W-:Y:S02]  /*5ac0*/  LOP3.LUT R14, R14, 0xffff, RZ, 0xc0, !PT ;  /* 0x0000ffff0e0e7812 */ /* 0x000fe400078ec0ff */
[----:B------:R-:W-:-:S02]  /*5ad0*/  PRMT R22, R18, 0x3340, R1 ;  /* 0x0000334012167816 */ /* 0x000fc40000000001 */
[----:B------:R-:W-:Y:S02]  /*5ae0*/  PRMT R41, R10, 0x3340, R15 ;  /* 0x000033400a297816 */ /* 0x000fe4000000000f */
[----:B------:R-:W-:Y:S02]  /*5af0*/  SHF.R.U32.HI R18, RZ, 0x8, R48 ;  /* 0x00000008ff127819 */ /* 0x000fe40000011630 */
[----:B------:R-:W-:Y:S02]  /*5b00*/  SHF.R.U32.HI R10, RZ, 0x8, R88 ;  /* 0x00000008ff0a7819 */ /* 0x000fe40000011658 */
[----:B------:R-:W-:Y:S02]  /*5b10*/  LOP3.LUT R19, R19, 0xffff, RZ, 0xc0, !PT ;  /* 0x0000ffff13137812 */ /* 0x000fe400078ec0ff */
[----:B------:R-:W-:Y:S02]  /*5b20*/  SHF.R.U32.HI R11, RZ, 0x8, R90 ;  /* 0x00000008ff0b7819 */ /* 0x000fe4000001165a */
[----:B------:R-:W-:-:S02]  /*5b30*/  SHF.R.U32.HI R15, RZ, 0x8, R45 ;  /* 0x00000008ff0f7819 */ /* 0x000fc4000001162d */
[----:B------:R-:W-:Y:S02]  /*5b40*/  PRMT R39, R39, 0x3340, R14 ;  /* 0x0000334027277816 */ /* 0x000fe4000000000e */
[----:B------:R-:W-:Y:S02]  /*5b50*/  SHF.R.U32.HI R14, RZ, 0x8, R43 ;  /* 0x00000008ff0e7819 */ /* 0x000fe4000001162b */
[----:B------:R-:W-:Y:S02]  /*5b60*/  LOP3.LUT R18, R18, 0xffff, RZ, 0xc0, !PT ;  /* 0x0000ffff12127812 */ /* 0x000fe400078ec0ff */
[----:B------:R-:W-:Y:S02]  /*5b70*/  LOP3.LUT R43, R10, 0xffff, RZ, 0xc0, !PT ;  /* 0x0000ffff0a2b7812 */ /* 0x000fe400078ec0ff */
[----:B------:R-:W-:Y:S02]  /*5b80*/  PRMT R37, R19, 0x3340, R152 ;  /* 0x0000334013257816 */ /* 0x000fe40000000098 */
[----:B------:R-:W-:-:S02]  /*5b90*/  LOP3.LUT R15, R15, 0xffff, RZ, 0xc0, !PT ;  /* 0x0000ffff0f0f7812 */ /* 0x000fc400078ec0ff */
[----:B------:R-:W-:Y:S02]  /*5ba0*/  LOP3.LUT R10, R11, 0xffff, RZ, 0xc0, !PT ;  /* 0x0000ffff0b0a7812 */ /* 0x000fe400078ec0ff */
[----:B------:R-:W-:Y:S02]  /*5bb0*/  SHF.R.U32.HI R19, RZ, 0x8, R82 ;  /* 0x00000008ff137819 */ /* 0x000fe40000011652 */
[----:B------:R-:W-:Y:S02]  /*5bc0*/  LOP3.LUT R14, R14, 0xffff, RZ, 0xc0, !PT ;  /* 0x0000ffff0e0e7812 */ /* 0x000fe400078ec0ff */
[----:B------:R-:W-:Y:S02]  /*5bd0*/  PRMT R28, R18, 0x3340, R1 ;  /* 0x00003340121c7816 */ /* 0x000fe40000000001 */
[----:B------:R-:W-:Y:S02]  /*5be0*/  SHF.R.U32.HI R18, RZ, 0x8, R64 ;  /* 0x00000008ff127819 */ /* 0x000fe40000011640 */
[----:B------:R-:W-:-:S02]  /*5bf0*/  PRMT R44, R10, 0x3340, R15 ;  /* 0x000033400a2c7816 */ /* 0x000fc4000000000f */
[----:B------:R-:W-:Y:S02]  /*5c00*/  LOP3.LUT R19, R19, 0xffff, RZ, 0xc0, !PT ;  /* 0x0000ffff13137812 */ /* 0x000fe400078ec0ff */
[----:B------:R-:W-:Y:S02]  /*5c10*/  SHF.R.U32.HI R10, RZ, 0x8, R104 ;  /* 0x00000008ff0a7819 */ /* 0x000fe40000011668 */
[----:B------:R-:W-:Y:S02]  /*5c20*/  PRMT R43, R43, 0x3340, R14 ;  /* 0x000033402b2b7816 */ /* 0x000fe4000000000e */
[----:B------:R-:W-:Y:S02]  /*5c30*/  SHF.R.U32.HI R11, RZ, 0x8, R106 ;  /* 0x00000008ff0b7819 */ /* 0x000fe4000001166a */
[----:B------:R-:W-:Y:S02]  /*5c40*/  SHF.R.U32.HI R15, RZ, 0x8, R49 ;  /* 0x00000008ff0f7819 */ /* 0x000fe40000011631 */
[----:B------:R-:W-:-:S02]  /*5c50*/  SHF.R.U32.HI R14, RZ, 0x8, R47 ;  /* 0x00000008ff0e7819 */ /* 0x000fc4000001162f */
[----:B------:R-:W-:Y:S02]  /*5c60*/  LOP3.LUT R18, R18, 0xffff, RZ, 0xc0, !PT ;  /* 0x0000ffff12127812 */ /* 0x000fe400078ec0ff */
[----:B------:R-:W-:Y:S02]  /*5c70*/  PRMT R152, R19, 0x3340, R152 ;  /* 0x0000334013987816 */ /* 0x000fe40000000098 */
[----:B------:R-:W-:Y:S02]  /*5c80*/  LOP3.LUT R47, R10, 0xffff, RZ, 0xc0, !PT ;  /* 0x0000ffff0a2f7812 */ /* 0x000fe400078ec0ff */
[----:B------:R-:W-:Y:S02]  /*5c90*/  SHF.R.U32.HI R19, RZ, 0x8, R98 ;  /* 0x00000008ff137819 */ /* 0x000fe40000011662 */
[----:B------:R-:W-:Y:S02]  /*5ca0*/  LOP3.LUT R15, R15, 0xffff, RZ, 0xc0, !PT ;  /* 0x0000ffff0f0f7812 */ /* 0x000fe400078ec0ff */
[----:B------:R-:W-:-:S02]  /*5cb0*/  LOP3.LUT R10, R11, 0xffff, RZ, 0xc0, !PT ;  /* 0x0000ffff0b0a7812 */ /* 0x000fc400078ec0ff */
[----:B------:R-:W-:Y:S02]  /*5cc0*/  LOP3.LUT R14, R14, 0xffff, RZ, 0xc0, !PT ;  /* 0x0000ffff0e0e7812 */ /* 0x000fe400078ec0ff */
[----:B------:R-:W-:Y:S02]  /*5cd0*/  PRMT R32, R18, 0x3340, R1 ;  /* 0x0000334012207816 */ /* 0x000fe40000000001 */
[----:B------:R-:W-:Y:S02]  /*5ce0*/  SHF.R.U32.HI R18, RZ, 0x8, R80 ;  /* 0x00000008ff127819 */ /* 0x000fe40000011650 */
[----:B------:R-:W-:Y:S02]  /*5cf0*/  LOP3.LUT R19, R19, 0xffff, RZ, 0xc0, !PT ;  /* 0x0000ffff13137812 */ /* 0x000fe400078ec0ff */
[----:B------:R-:W-:Y:S02]  /*5d00*/  PRMT R48, R10, 0x3340, R15 ;  /* 0x000033400a307816 */ /* 0x000fe4000000000f */
[----:B------:R-:W-:-:S02]  /*5d10*/  PRMT R47, R47, 0x3340, R14 ;  /* 0x000033402f2f7816 */ /* 0x000fc4000000000e */
[----:B------:R-:W-:Y:S02]  /*5d20*/  SHF.R.U32.HI R10, RZ, 0x8, R120 ;  /* 0x00000008ff0a7819 */ /* 0x000fe40000011678 */
[----:B------:R-:W-:Y:S02]  /*5d30*/  SHF.R.U32.HI R14, RZ, 0x8, R51 ;  /* 0x00000008ff0e7819 */ /* 0x000fe40000011633 */
[----:B------:R-:W-:Y:S02]  /*5d40*/  SHF.R.U32.HI R11, RZ, 0x8, R122 ;  /* 0x00000008ff0b7819 */ /* 0x000fe4000001167a */
[----:B------:R-:W-:Y:S02]  /*5d50*/  SHF.R.U32.HI R15, RZ, 0x8, R53 ;  /* 0x00000008ff0f7819 */ /* 0x000fe40000011635 */
[----:B------:R-:W-:Y:S02]  /*5d60*/  LOP3.LUT R18, R18, 0xffff, RZ, 0xc0, !PT ;  /* 0x0000ffff12127812 */ /* 0x000fe400078ec0ff */
[----:B------:R-:W-:-:S02]  /*5d70*/  PRMT R45, R19, 0x3340, R154 ;  /* 0x00003340132d7816 */ /* 0x000fc4000000009a */
[----:B------:R-:W-:Y:S02]  /*5d80*/  SHF.R.U32.HI R19, RZ, 0x8, R114 ;  /* 0x00000008ff137819 */ /* 0x000fe40000011672 */
[----:B------:R-:W-:Y:S02]  /*5d90*/  LOP3.LUT R51, R10, 0xffff, RZ, 0xc0, !PT ;  /* 0x0000ffff0a337812 */ /* 0x000fe400078ec0ff */
[----:B------:R-:W-:Y:S02]  /*5da0*/  LOP3.LUT R14, R14, 0xffff, RZ, 0xc0, !PT ;  /* 0x0000ffff0e0e7812 */ /* 0x000fe400078ec0ff */
[----:B------:R-:W-:Y:S02]  /*5db0*/  LOP3.LUT R15, R15, 0xffff, RZ, 0xc0, !PT ;  /* 0x0000ffff0f0f7812 */ /* 0x000fe400078ec0ff */
[----:B------:R-:W-:Y:S02]  /*5dc0*/  LOP3.LUT R10, R11, 0xffff, RZ, 0xc0, !PT ;  /* 0x0000ffff0b0a7812 */ /* 0x000fe400078ec0ff */
[----:B------:R-:W-:-:S02]  /*5dd0*/  PRMT R40, R18, 0x3340, R1 ;  /* 0x0000334012287816 */ /* 0x000fc40000000001 */
[----:B------:R-:W-:Y:S02]  /*5de0*/  SHF.R.U32.HI R18, RZ, 0x8, R96 ;  /* 0x00000008ff127819 */ /* 0x000fe40000011660 */
[----:B------:R-:W-:Y:S02]  /*5df0*/  LOP3.LUT R50, R19, 0xffff, RZ, 0xc0, !PT ;  /* 0x0000ffff13327812 */ /* 0x000fe400078ec0ff */
[----:B------:R-:W-:Y:S02]  /*5e00*/  SHF.R.U32.HI R19, RZ, 0x8, R130 ;  /* 0x00000008ff137819 */ /* 0x000fe40000011682 */
[----:B------:R-:W-:Y:S02]  /*5e10*/  PRMT R51, R51, 0x3340, R14 ;  /* 0x0000334033337816 */ /* 0x000fe4000000000e */
[----:B------:R-:W-:Y:S02]  /*5e20*/  PRMT R53, R10, 0x3340, R15 ;  /* 0x000033400a357816 */ /* 0x000fe4000000000f */
[----:B------:R-:W-:-:S02]  /*5e30*/  SHF.R.U32.HI R10, RZ, 0x8, R136 ;  /* 0x00000008ff0a7819 */ /* 0x000fc40000011688 */
[----:B------:R-:W-:Y:S02]  /*5e40*/  SHF.R.U32.HI R14, RZ, 0x8, R55 ;  /* 0x00000008ff0e7819 */ /* 0x000fe40000011637 */
[----:B------:R-:W-:Y:S02]  /*5e50*/  LOP3.LUT R18, R18, 0xffff, RZ, 0xc0, !PT ;  /* 0x0000ffff12127812 */ /* 0x000fe400078ec0ff */
[----:B------:R-:W-:Y:S02]  /*5e60*/  SHF.R.U32.HI R11, RZ, 0x8, R138 ;  /* 0x00000008ff0b7819 */ /* 0x000fe4000001168a */
[----:B------:R-:W-:Y:S02]  /*5e70*/  LOP3.LUT R56, R19, 0xffff, RZ, 0xc0, !PT ;  /* 0x0000ffff13387812 */ /* 0x000fe400078ec0ff */
[----:B------:R-:W-:Y:S02]  /*5e80*/  SHF.R.U32.HI R19, RZ, 0x8, R146 ;  /* 0x00000008ff137819 */ /* 0x000fe40000011692 */
[----:B------:R-:W-:-:S02]  /*5e90*/  LOP3.LUT R14, R14, 0xffff, RZ, 0xc0, !PT ;  /* 0x0000ffff0e0e7812 */ /* 0x000fc400078ec0ff */
[----:B------:R-:W-:Y:S02]  /*5ea0*/  LOP3.LUT R55, R10, 0xffff, RZ, 0xc0, !PT ;  /* 0x0000ffff0a377812 */ /* 0x000fe400078ec0ff */
[----:B------:R-:W-:Y:S02]  /*5eb0*/  PRMT R42, R18, 0x3340, R1 ;  /* 0x00003340122a7816 */ /* 0x000fe40000000001 */
[----:B------:R-:W-:Y:S02]  /*5ec0*/  LOP3.LUT R10, R11, 0xffff, RZ, 0xc0, !PT ;  /* 0x0000ffff0b0a7812 */ /* 0x000fe400078ec0ff */
[----:B------:R-:W-:Y:S02]  /*5ed0*/  PRMT R22, R23, 0x5410, R22 ;  /* 0x0000541017167816 */ /* 0x000fe40000000016 */
[----:B------:R-:W-:Y:S02]  /*5ee0*/  PRMT R27, R26, 0x5410, R27 ;  /* 0x000054101a1b7816 */ /* 0x000fe4000000001b */
[----:B------:R-:W-:-:S02]  /*5ef0*/  LOP3.LUT R11, R36, 0xffff, RZ, 0xc0, !PT ;  /* 0x0000ffff240b7812 */ /* 0x000fc400078ec0ff */
[----:B------:R-:W-:Y:S02]  /*5f00*/  LOP3.LUT R38, R38, 0xffff, RZ, 0xc0, !PT ;  /* 0x0000ffff26267812 */ /* 0x000fe400078ec0ff */
[----:B------:R-:W-:Y:S02]  /*5f10*/  LOP3.LUT R58, R19, 0xffff, RZ, 0xc0, !PT ;  /* 0x0000ffff133a7812 */ /* 0x000fe400078ec0ff */
[----:B------:R-:W-:Y:S02]  /*5f20*/  PRMT R55, R55, 0x3340, R14 ;  /* 0x0000334037377816 */ /* 0x000fe4000000000e */
[----:B------:R-:W-:Y:S02]  /*5f30*/  PRMT R19, R39, 0x5410, R40 ;  /* 0x0000541027137816 */ /* 0x000fe40000000028 */
[----:B------:R-:W-:Y:S02]  /*5f40*/  PRMT R152, R41, 0x5410, R152 ;  /* 0x0000541029987816 */ /* 0x000fe40000000098 */
[----:B------:R-:W-:-:S02]  /*5f50*/  PRMT R14, R43, 0x5410, R42 ;  /* 0x000054102b0e7816 */ /* 0x000fc4000000002a */
[--C-:B------:R-:W-:Y:S02]  /*5f60*/  PRMT R40, R4, 0x4210, R11.reuse ;  /* 0x0000421004287816 */ /* 0x100fe4000000000b */
[----:B------:R-:W-:Y:S02]  /*5f70*/  PRMT R41, R22, 0x5210, R11 ;  /* 0x0000521016297816 */ /* 0x000fe4000000000b */
[--C-:B------:R-:W-:Y:S02]  /*5f80*/  PRMT R42, R5, 0x4210, R38.reuse ;  /* 0x00004210052a7816 */ /* 0x100fe40000000026 */
[----:B------:R-:W-:Y:S01]  /*5f90*/  PRMT R43, R27, 0x5210, R38 ;  /* 0x000052101b2b7816 */ /* 0x000fe20000000026 */
[----:B------:R-:W-:Y:S01]  /*5fa0*/  BAR.SYNC.DEFER_BLOCKING 0x0 ;  /* 0x0000000000007b1d */ /* 0x000fe20000010000 */
[----:B------:R-:W-:Y:S02]  /*5fb0*/  SHF.R.U32.HI R15, RZ, 0x8, R57 ;  /* 0x00000008ff0f7819 */ /* 0x000fe40000011639 */
[----:B------:R-:W-:-:S02]  /*5fc0*/  PRMT R29, R29, 0x5410, R28 ;  /* 0x000054101d1d7816 */ /* 0x000fc4000000001c */
[----:B------:R-:W-:Y:S02]  /*5fd0*/  LOP3.LUT R15, R15, 0xffff, RZ, 0xc0, !PT ;  /* 0x0000ffff0f0f7812 */ /* 0x000fe400078ec0ff */
        /* <DEDUP_REMOVED lines=9> */
[----:B------:R0:W-:Y:S01]  /*6070*/  STSM.16.M88.4 [R33], R40 ;  /* 0x0000002821007844 */ /* 0x0001e20000000200 */
[----:B------:R-:W-:Y:S02]  /*6080*/  PRMT R30, R30, 0x5410, R31 ;  /* 0x000054101e1e7816 */ /* 0x000fe4000000001f */
[----:B------:R-:W-:-:S02]  /*6090*/  LOP3.LUT R52, R52, 0xffff, RZ, 0xc0, !PT ;  /* 0x0000ffff34347812 */ /* 0x000fc400078ec0ff */
[----:B------:R-:W-:Y:S02]  /*60a0*/  LOP3.LUT R5, R54, 0xffff, RZ, 0xc0, !PT ;  /* 0x0000ffff36057812 */ /* 0x000fe400078ec0ff */
[----:B------:R-:W-:Y:S02]  /*60b0*/  LOP3.LUT R0, R0, 0xff0, RZ, 0xc0, !PT ;  /* 0x00000ff000007812 */ /* 0x000fe400078ec0ff */
[----:B------:R-:W-:Y:S02]  /*60c0*/  PRMT R10, R10, 0x3340, R15 ;  /* 0x000033400a0a7816 */ /* 0x000fe4000000000f */
[----:B------:R-:W-:Y:S02]  /*60d0*/  PRMT R15, R34, 0x5410, R37 ;  /* 0x00005410220f7816 */ /* 0x000fe40000000025 */
[--C-:B------:R-:W-:Y:S02]  /*60e0*/  PRMT R37, R29, 0x5210, R52.reuse ;  /* 0x000052101d257816 */ /* 0x100fe40000000034 */
[----:B------:R-:W-:Y:S01]  /*60f0*/  PRMT R39, R30, 0x5210, R5 ;  /* 0x000052101e277816 */ /* 0x000fe20000000005 */
[----:B------:R-:W-:Y:S01]  /*6100*/  BAR.SYNC.DEFER_BLOCKING 0x0 ;  /* 0x0000000000007b1d */ /* 0x000fe20000010000 */
[----:B------:R-:W-:-:S02]  /*6110*/  PRMT R36, R3, 0x4210, R52 ;  /* 0x0000421003247816 */ /* 0x000fc40000000034 */
[----:B------:R-:W-:Y:S02]  /*6120*/  PRMT R38, R2, 0x4210, R5 ;  /* 0x0000421002267816 */ /* 0x000fe40000000005 */
[----:B------:R-:W-:Y:S01]  /*6130*/  F2FP.SATFINITE.E5M2.F32.PACK_AB_MERGE_C R134, R135, R134, RZ ;  /* 0x000000868786723e */ /* 0x000fe200048060ff */
[----:B------:R-:W1:Y:S02]  /*6140*/  LDS.128 R28, [R0+UR4] ;  /* 0x00000004001c7984 */ /* 0x000e640008000c00 */
[----:B------:R-:W-:Y:S01]  /*6150*/  BAR.SYNC.DEFER_BLOCKING 0x0 ;  /* 0x0000000000007b1d */ /* 0x000fe20000010000 */
[----:B------:R-:W-:Y:S02]  /*6160*/  LOP3.LUT R3, R68, 0xffff, RZ, 0xc0, !PT ;  /* 0x0000ffff44037812 */ /* 0x000fe400078ec0ff */
[----:B------:R-:W-:-:S03]  /*6170*/  LOP3.LUT R70, R70, 0xffff, RZ, 0xc0, !PT ;  /* 0x0000ffff46467812 */ /* 0x000fc600078ec0ff */
[----:B------:R3:W-:Y:S01]  /*6180*/  STSM.16.M88.4 [R33], R36 ;  /* 0x0000002421007844 */ /* 0x0007e20000000200 */
[----:B0-----:R-:W-:Y:S02]  /*6190*/  PRMT R40, R6, 0x4210, R3 ;  /* 0x0000421006287816 */ /* 0x001fe40000000003 */
[----:B------:R-:W-:Y:S01]  /*61a0*/  PRMT R42, R7, 0x4210, R70 ;  /* 0x00004210072a7816 */ /* 0x000fe20000000046 */
[----:B------:R-:W-:Y:S01]  /*61b0*/  BAR.SYNC.DEFER_BLOCKING 0x0 ;  /* 0x0000000000007b1d */ /* 0x000fe20000010000 */
[----:B------:R-:W-:Y:S02]  /*61c0*/  PRMT R32, R35, 0x5410, R32 ;  /* 0x0000541023207816 */ /* 0x000fe40000000020 */
[----:B------:R-:W-:-:S03]  /*61d0*/  PRMT R43, R15, 0x5210, R70 ;  /* 0x000052100f2b7816 */ /* 0x000fc60000000046 */
[----:B------:R-:W0:Y:S01]  /*61e0*/  LDS.128 R4, [R0+UR4] ;  /* 0x0000000400047984 */ /* 0x000e220008000c00 */
[----:B------:R-:W-:Y:S01]  /*61f0*/  PRMT R41, R32, 0x5210, R3 ;  /* 0x0000521020297816 */ /* 0x000fe20000000003 */
[----:B------:R-:W-:Y:S01]  /*6200*/  BAR.SYNC.DEFER_BLOCKING 0x0 ;  /* 0x0000000000007b1d */ /* 0x000fe20000010000 */
[----:B------:R-:W-:Y:S02]  /*6210*/  PRMT R57, R58, 0x3340, R1 ;  /* 0x000033403a397816 */ /* 0x000fe40000000001 */
[----:B------:R-:W-:-:S03]  /*6220*/  LOP3.LUT R84, R84, 0xffff, RZ, 0xc0, !PT ;  /* 0x0000ffff54547812 */ /* 0x000fc600078ec0ff */
[----:B------:R4:W-:Y:S01]  /*6230*/  STSM.16.M88.4 [R33], R40 ;  /* 0x0000002821007844 */ /* 0x0009e20000000200 */
[----:B------:R-:W-:Y:S02]  /*6240*/  LOP3.LUT R3, R86, 0xffff, RZ, 0xc0, !PT ;  /* 0x0000ffff56037812 */ /* 0x000fe400078ec0ff */
[----:B------:R-:W-:Y:S02]  /*6250*/  PRMT R26, R10, 0x5410, R57 ;  /* 0x000054100a1a7816 */ /* 0x000fe40000000039 */
[--C-:B---3--:R-:W-:Y:S02]  /*6260*/  PRMT R36, R9, 0x4210, R84.reuse ;  /* 0x0000421009247816 */ /* 0x108fe40000000054 */
[--C-:B------:R-:W-:Y:S01]  /*6270*/  PRMT R38, R8, 0x4210, R3.reuse ;  /* 0x0000421008267816 */ /* 0x100fe20000000003 */
[----:B------:R-:W-:Y:S01]  /*6280*/  BAR.SYNC.DEFER_BLOCKING 0x0 ;  /* 0x0000000000007b1d */ /* 0x000fe20000010000 */
[----:B------:R-:W-:Y:S02]  /*6290*/  PRMT R37, R19, 0x5210, R84 ;  /* 0x0000521013257816 */ /* 0x000fe40000000054 */
[----:B------:R-:W-:-:S03]  /*62a0*/  PRMT R39, R152, 0x5210, R3 ;  /* 0x0000521098277816 */ /* 0x000fc60000000003 */
[----:B------:R-:W3:Y:S02]  /*62b0*/  LDS.128 R8, [R0+UR4] ;  /* 0x0000000400087984 */ /* 0x000ee40008000c00 */
[----:B------:R-:W-:Y:S01]  /*62c0*/  BAR.SYNC.DEFER_BLOCKING 0x0 ;  /* 0x0000000000007b1d */ /* 0x000fe20000010000 */
[----:B------:R-:W-:Y:S02]  /*62d0*/  LOP3.LUT R3, R100, 0xffff, RZ, 0xc0, !PT ;  /* 0x0000ffff64037812 */ /* 0x000fe400078ec0ff */
[----:B------:R-:W-:-:S03]  /*62e0*/  LOP3.LUT R102, R102, 0xffff, RZ, 0xc0, !PT ;  /* 0x0000ffff66667812 */ /* 0x000fc600078ec0ff */
[----:B------:R-:W-:Y:S01]  /*62f0*/  STSM.16.M88.4 [R33], R36 ;  /* 0x0000002421007844 */ /* 0x000fe20000000200 */
[--C-:B----4-:R-:W-:Y:S02]  /*6300*/  PRMT R40, R12, 0x4210, R3.reuse ;  /* 0x000042100c287816 */ /* 0x110fe40000000003 */
[----:B------:R-:W-:Y:S02]  /*6310*/  PRMT R41, R14, 0x5210, R3 ;  /* 0x000052100e297816 */ /* 0x000fe40000000003 */
[----:B------:R-:W-:Y:S01]  /*6320*/  PRMT R42, R13, 0x4210, R102 ;  /* 0x000042100d2a7816 */ /* 0x000fe20000000066 */
[----:B------:R-:W-:Y:S01]  /*6330*/  BAR.SYNC.DEFER_BLOCKING 0x0 ;  /* 0x0000000000007b1d */ /* 0x000fe20000010000 */
[----:B------:R-:W-:Y:S02]  /*6340*/  PRMT R45, R44, 0x5410, R45 ;  /* 0x000054102c2d7816 */ /* 0x000fe4000000002d */
[----:B------:R-:W-:-:S03]  /*6350*/  SHF.R.U32.HI R18, RZ, 0x8, R112 ;  /* 0x00000008ff127819 */ /* 0x000fc60000011670 */
[----:B------:R-:W4:Y:S01]  /*6360*/  LDS.128 R12, [R0+UR4] ;  /* 0x00000004000c7984 */ /* 0x000f220008000c00 */
[----:B------:R-:W-:Y:S01]  /*6370*/  PRMT R43, R45, 0x5210, R102 ;  /* 0x000052102d2b7816 */ /* 0x000fe20000000066 */
[----:B------:R-:W-:Y:S01]  /*6380*/  BAR.SYNC.DEFER_BLOCKING 0x0 ;  /* 0x0000000000007b1d */ /* 0x000fe20000010000 */
[----:B------:R-:W-:-:S04]  /*6390*/  LOP3.LUT R18, R18, 0xffff, RZ, 0xc0, !PT ;  /* 0x0000ffff12127812 */ /* 0x000fc800078ec0ff */
[----:B------:R-:W-:Y:S02]  /*63a0*/  PRMT R46, R18, 0x3340, R1 ;  /* 0x00003340122e7816 */ /* 0x000fe40000000001 */
[----:B------:R-:W-:-:S04]  /*63b0*/  SHF.R.U32.HI R18, RZ, 0x8, R128 ;  /* 0x00000008ff127819 */ /* 0x000fc80000011680 */
[----:B------:R-:W-:Y:S02]  /*63c0*/  LOP3.LUT R18, R18, 0xffff, RZ, 0xc0, !PT ;  /* 0x0000ffff12127812 */ /* 0x000fe400078ec0ff */
[--C-:B------:R-:W-:Y:S01]  /*63d0*/  PRMT R49, R50, 0x3340, R1.reuse ;  /* 0x0000334032317816 */ /* 0x100fe20000000001 */
[----:B------:R5:W-:Y:S01]  /*63e0*/  STSM.16.M88.4 [R33], R40 ;  /* 0x0000002821007844 */ /* 0x000be20000000200 */
[----:B------:R-:W-:Y:S02]  /*63f0*/  PRMT R50, R18, 0x3340, R1 ;  /* 0x0000334012327816 */ /* 0x000fe40000000001 */
[----:B------:R-:W-:-:S04]  /*6400*/  SHF.R.U32.HI R18, RZ, 0x8, R144 ;  /* 0x00000008ff127819 */ /* 0x000fc80000011690 */
[----:B------:R-:W-:Y:S02]  /*6410*/  LOP3.LUT R18, R18, 0xffff, RZ, 0xc0, !PT ;  /* 0x0000ffff12127812 */ /* 0x000fe400078ec0ff */
[----:B------:R-:W-:Y:S02]  /*6420*/  LOP3.LUT R116, R116, 0xffff, RZ, 0xc0, !PT ;  /* 0x0000ffff74747812 */ /* 0x000fe400078ec0ff */
[----:B------:R-:W-:Y:S02]  /*6430*/  PRMT R18, R18, 0x3340, R1 ;  /* 0x0000334012127816 */ /* 0x000fe40000000001 */
[----:B------:R-:W-:Y:S02]  /*6440*/  LOP3.LUT R3, R118, 0xffff, RZ, 0xc0, !PT ;  /* 0x0000ffff76037812 */ /* 0x000fe400078ec0ff */
[----:B------:R-:W-:Y:S02]  /*6450*/  PRMT R47, R47, 0x5410, R46 ;  /* 0x000054102f2f7816 */ /* 0x000fe4000000002e */
[----:B------:R-:W-:-:S02]  /*6460*/  PRMT R55, R55, 0x5410, R18 ;  /* 0x0000541037377816 */ /* 0x000fc40000000012 */
[--C-:B------:R-:W-:Y:S02]  /*6470*/  PRMT R44, R17, 0x4210, R116.reuse ;  /* 0x00004210112c7816 */ /* 0x100fe40000000074 */
[----:B------:R-:W-:Y:S01]  /*6480*/  PRMT R46, R16, 0x4210, R3 ;  /* 0x00004210102e7816 */ /* 0x000fe20000000003 */
[----:B------:R-:W-:Y:S01]  /*6490*/  BAR.SYNC.DEFER_BLOCKING 0x0 ;  /* 0x0000000000007b1d */ /* 0x000fe20000010000 */
[----:B------:R-:W-:Y:S02]  /*64a0*/  PRMT R48, R48, 0x5410, R49 ;  /* 0x0000541030307816 */ /* 0x000fe40000000031 */
[----:B------:R-:W-:-:S03]  /*64b0*/  PRMT R45, R47, 0x5210, R116 ;  /* 0x000052102f2d7816 */ /* 0x000fc60000000074 */
[----:B------:R-:W4:Y:S01]  /*64c0*/  LDS.128 R16, [R0+UR4] ;  /* 0x0000000400107984 */ /* 0x000f220008000c00 */
[----:B------:R-:W-:Y:S01]  /*64d0*/  PRMT R47, R48, 0x5210, R3 ;  /* 0x00005210302f7816 */ /* 0x000fe20000000003 */
[----:B------:R-:W-:Y:S01]  /*64e0*/  BAR.SYNC.DEFER_BLOCKING 0x0 ;  /* 0x0000000000007b1d */ /* 0x000fe20000010000 */
[----:B------:R-:W-:Y:S02]  /*64f0*/  LOP3.LUT R132, R132, 0xffff, RZ, 0xc0, !PT ;  /* 0x0000ffff84847812 */ /* 0x000fe400078ec0ff */
[----:B------:R-:W-:-:S03]  /*6500*/  LOP3.LUT R3, R134, 0xffff, RZ, 0xc0, !PT ;  /* 0x0000ffff86037812 */ /* 0x000fc600078ec0ff */
[----:B------:R-:W-:Y:S01]  /*6510*/  STSM.16.M88.4 [R33], R44 ;  /* 0x0000002c21007844 */ /* 0x000fe20000000200 */
[----:B-----5:R-:W-:Y:S02]  /*6520*/  PRMT R40, R21, 0x4210, R132 ;  /* 0x0000421015287816 */ /* 0x020fe40000000084 */
[----:B------:R-:W-:Y:S01]  /*6530*/  PRMT R42, R20, 0x4210, R3 ;  /* 0x00004210142a7816 */ /* 0x000fe20000000003 */
[----:B------:R-:W-:Y:S01]  /*6540*/  BAR.SYNC.DEFER_BLOCKING 0x0 ;  /* 0x0000000000007b1d */ /* 0x000fe20000010000 */
[----:B------:R-:W-:Y:S02]  /*6550*/  PRMT R56, R56, 0x3340, R1 ;  /* 0x0000334038387816 */ /* 0x000fe40000000001 */
[----:B------:R-:W-:Y:S02]  /*6560*/  PRMT R51, R51, 0x5410, R50 ;  /* 0x0000541033337816 */ /* 0x000fe40000000032 */
[----:B------:R-:W-:Y:S01]  /*6570*/  PRMT R56, R53, 0x5410, R56 ;  /* 0x0000541035387816 */ /* 0x000fe20000000038 */
[----:B------:R-:W5:Y:S01]  /*6580*/  LDS.128 R20, [R0+UR4] ;  /* 0x0000000400147984 */ /* 0x000f620008000c00 */
[----:B------:R-:W-:-:S02]  /*6590*/  PRMT R41, R51, 0x5210, R132 ;  /* 0x0000521033297816 */ /* 0x000fc40000000084 */
[----:B------:R-:W-:Y:S01]  /*65a0*/  PRMT R43, R56, 0x5210, R3 ;  /* 0x00005210382b7816 */ /* 0x000fe20000000003 */
[----:B------:R-:W-:Y:S01]  /*65b0*/  BAR.SYNC.DEFER_BLOCKING 0x0 ;  /* 0x0000000000007b1d */ /* 0x000fe20000010000 */
[----:B------:R-:W-:Y:S02]  /*65c0*/  F2FP.SATFINITE.E5M2.F32.PACK_AB_MERGE_C R150, R151, R150, RZ ;  /* 0x000000969796723e */ /* 0x000fe400048060ff */
[----:B------:R-:W-:Y:S02]  /*65d0*/  F2FP.SATFINITE.E5M2.F32.PACK_AB_MERGE_C R148, R149, R148, RZ ;  /* 0x000000949594723e */ /* 0x000fe400048060ff */
[----:B------:R-:W-:Y:S01]  /*65e0*/  LOP3.LUT R39, R150, 0xffff, RZ, 0xc0, !PT ;  /* 0x0000ffff96277812 */ /* 0x000fe200078ec0ff */
[----:B------:R1:W-:Y:S01]  /*65f0*/  STSM.16.M88.4 [R33], R40 ;  /* 0x0000002821007844 */ /* 0x0003e20000000200 */
[----:B------:R-:W-:Y:S02]  /*6600*/  LOP3.LUT R148, R148, 0xffff, RZ, 0xc0, !PT ;  /* 0x0000ffff94947812 */ /* 0x000fe400078ec0ff */
[----:B------:R-:W-:-:S02]  /*6610*/  PRMT R38, R24, 0x4210, R39 ;  /* 0x0000421018267816 */ /* 0x000fc40000000027 */
[--C-:B------:R-:W-:Y:S02]  /*6620*/  PRMT R36, R25, 0x4210, R148.reuse ;  /* 0x0000421019247816 */ /* 0x100fe40000000094 */
[----:B------:R-:W-:Y:S01]  /*6630*/  PRMT R39, R26, 0x5210, R39 ;  /* 0x000052101a277816 */ /* 0x000fe20000000027 */
[----:B------:R-:W-:Y:S01]  /*6640*/  BAR.SYNC.DEFER_BLOCKING 0x0 ;  /* 0x0000000000007b1d */ /* 0x000fe20000010000 */
[----:B------:R-:W-:-:S05]  /*6650*/  PRMT R37, R55, 0x5210, R148 ;  /* 0x0000521037257816 */ /* 0x000fca0000000094 */
[----:B------:R-:W5:Y:S02]  /*6660*/  LDS.128 R24, [R0+UR4] ;  /* 0x0000000400187984 */ /* 0x000f640008000c00 */
[----:B------:R-:W-:Y:S01]  /*6670*/  BAR.SYNC.DEFER_BLOCKING 0x0 ;  /* 0x0000000000007b1d */ /* 0x000fe20000010000 */
[----:B------:R-:W-:Y:S01]  /*6680*/  IMAD.U32 R3, RZ, RZ, UR5 ;  /* 0x00000005ff037e24 */ /* 0x000fe2000f8e00ff */
[C---:B--2---:R-:W-:Y:S01]  /*6690*/  ISETP.GE.AND P0, PT, R153.reuse, UR10, PT ;  /* 0x0000000a99007c0c */ /* 0x044fe2000bf06270 */
[----:B------:R-:W-:-:S03]  /*66a0*/  IMAD R32, R153, UR6, RZ ;  /* 0x0000000699207c24 */ /* 0x000fc6000f8e02ff */
[C-C-:B------:R-:W-:Y:S01]  /*66b0*/  LOP3.LUT R161, R3.reuse, 0xfe, R180.reuse, 0xfe, !PT ;  /* 0x000000fe03a17812 */ /* 0x140fe200078efeb4 */
[----:B------:R-:W-:Y:S01]  /*66c0*/  ULDC UR6, c[0x0][0x248] ;  /* 0x0000920000067ab9 */ /* 0x000fe20000000800 */
[C-C-:B------:R-:W-:Y:S01]  /*66d0*/  LOP3.LUT R34, R3.reuse, 0x2, R180.reuse, 0xfe, !PT ;  /* 0x0000000203227812 */ /* 0x140fe200078efeb4 */
[----:B------:R-:W-:Y:S01]  /*66e0*/  ULDC UR10, c[0x0][0x22c] ;  /* 0x00008b00000a7ab9 */ /* 0x000fe20000000800 */
[C-C-:B------:R-:W-:Y:S02]  /*66f0*/  LOP3.LUT R35, R3.reuse, 0x4, R180.reuse, 0xfe, !PT ;  /* 0x0000000403237812 */ /* 0x140fe400078efeb4 */
[C-C-:B-1----:R-:W-:Y:S02]  /*6700*/  LOP3.LUT R40, R3.reuse, 0x6, R180.reuse, 0xfe, !PT ;  /* 0x0000000603287812 */ /* 0x142fe400078efeb4 */
[C-C-:B------:R-:W-:Y:S02]  /*6710*/  LOP3.LUT R99, R3.reuse, 0x8, R180.reuse, 0xfe, !PT ;  /* 0x0000000803637812 */ /* 0x140fe400078efeb4 */
[----:B------:R-:W-:-:S02]  /*6720*/  LOP3.LUT R97, R3, 0xa, R180, 0xfe, !PT ;  /* 0x0000000a03617812 */ /* 0x000fc400078efeb4 */
[C-C-:B------:R-:W-:Y:S01]  /*6730*/  LOP3.LUT R95, R3.reuse, 0xc, R180.reuse, 0xfe, !PT ;  /* 0x0000000c035f7812 */ /* 0x140fe200078efeb4 */
[----:B------:R1:W-:Y:S01]  /*6740*/  STSM.16.M88.4 [R33], R36 ;  /* 0x0000002421007844 */ /* 0x0003e20000000200 */
[C-C-:B------:R-:W-:Y:S02]  /*6750*/  LOP3.LUT R93, R3.reuse, 0xe, R180.reuse, 0xfe, !PT ;  /* 0x0000000e035d7812 */ /* 0x140fe400078efeb4 */
[C-C-:B------:R-:W-:Y:S02]  /*6760*/  LOP3.LUT R91, R3.reuse, 0x10, R180.reuse, 0xfe, !PT ;  /* 0x00000010035b7812 */ /* 0x140fe400078efeb4 */
[C-C-:B------:R-:W-:Y:S02]  /*6770*/  LOP3.LUT R89, R3.reuse, 0x12, R180.reuse, 0xfe, !PT ;  /* 0x0000001203597812 */ /* 0x140fe400078efeb4 */
[C-C-:B------:R-:W-:Y:S02]  /*6780*/  LOP3.LUT R87, R3.reuse, 0x14, R180.reuse, 0xfe, !PT ;  /* 0x0000001403577812 */ /* 0x140fe400078efeb4 */
[----:B------:R-:W-:-:S02]  /*6790*/  LOP3.LUT R85, R3, 0x16, R180, 0xfe, !PT ;  /* 0x0000001603557812 */ /* 0x000fc400078efeb4 */
[C-C-:B------:R-:W-:Y:S02]  /*67a0*/  LOP3.LUT R84, R3.reuse, 0x18, R180.reuse, 0xfe, !PT ;  /* 0x0000001803547812 */ /* 0x140fe400078efeb4 */
        /* <DEDUP_REMOVED lines=113> */
[----:B------:R-:W-:Y:S02]  /*6ec0*/  LOP3.LUT R2, R3, 0xfc, R180, 0xfe, !PT ;  /* 0x000000fc03027812 */ /* 0x000fe400078efeb4 */
[----:B------:R-:W-:Y:S01]  /*6ed0*/  LOP3.LUT R180, R180, UR5, RZ, 0xfc, !PT ;  /* 0x00000005b4b47c12 */ /* 0x000fe2000f8efcff */
[----:B------:R-:W-:Y:S01]  /*6ee0*/  ULDC UR5, c[0x0][0x248] ;  /* 0x0000920000057ab9 */ /* 0x000fe20000000800 */
[----:B------:R-:W-:Y:S01]  /*6ef0*/  IADD3 R3, P2, R32, UR8, RZ ;  /* 0x0000000820037c10 */ /* 0x000fe2000ff5e0ff */
[----:B------:R-:W-:Y:S01]  /*6f00*/  ULDC UR8, c[0x0][0x22c] ;  /* 0x00008b0000087ab9 */ /* 0x000fe20000000800 */
[C---:B------:R-:W-:Y:S01]  /*6f10*/  ISETP.LT.AND P1, PT, R180.reuse, UR11, !P0 ;  /* 0x0000000bb4007c0c */ /* 0x040fe2000c721270 */
[----:B------:R-:W-:Y:S01]  /*6f20*/  IMAD R180, R180, UR5, RZ ;  /* 0x00000005b4b47c24 */ /* 0x000fe2000f8e02ff */
[----:B------:R-:W-:Y:S01]  /*6f30*/  LEA.HI.X.SX32 R32, R32, UR9, 0x1, P2 ;  /* 0x0000000920207c11 */ /* 0x000fe200090f0eff */
[C---:B-1----:R-:W-:Y:S01]  /*6f40*/  IMAD R33, R34.reuse, UR6, RZ ;  /* 0x0000000622217c24 */ /* 0x042fe2000f8e02ff */
[----:B------:R-:W-:Y:S01]  /*6f50*/  ISETP.LT.AND P2, PT, R34, UR8, !P0 ;  /* 0x0000000822007c0c */ /* 0x000fe2000c741270 */
[C---:B------:R-:W-:Y:S01]  /*6f60*/  IMAD R39, R35.reuse, UR7, RZ ;  /* 0x0000000723277c24 */ /* 0x040fe2000f8e02ff */
[-C--:B------:R-:W-:Y:S01]  /*6f70*/  IADD3 R34, P5, R180, R3.reuse, RZ ;  /* 0x00000003b4227210 */ /* 0x080fe20007fbe0ff */
[----:B------:R-:W-:Y:S01]  /*6f80*/  ULDC UR9, c[0x0][0x22c] ;  /* 0x00008b0000097ab9 */ /* 0x000fe20000000800 */
[----:B------:R-:W-:Y:S01]  /*6f90*/  ULDC UR5, c[0x0][0x248] ;  /* 0x0000920000057ab9 */ /* 0x000fe20000000800 */
[----:B------:R-:W-:Y:S01]  /*6fa0*/  ISETP.LT.AND P3, PT, R35, UR9, !P0 ;  /* 0x0000000923007c0c */ /* 0x000fe2000c761270 */
[----:B------:R-:W-:Y:S01]  /*6fb0*/  IMAD R41, R40, UR5, RZ ;  /* 0x0000000528297c24 */ /* 0x000fe2000f8e02ff */
[----:B------:R-:W-:Y:S01]  /*6fc0*/  LEA.HI.X.SX32 R35, R180, R32, 0x1, P5 ;  /* 0x00000020b4237211 */ /* 0x000fe200028f0eff */
[----:B------:R-:W-:Y:S01]  /*6fd0*/  ULDC UR7, c[0x0][0x22c] ;  /* 0x00008b0000077ab9 */ /* 0x000fe20000000800 */
[----:B------:R-:W-:Y:S01]  /*6fe0*/  PRMT R153, R28, 0x7770, RZ ;  /* 0x000077701c997816 */ /* 0x000fe200000000ff */
[----:B------:R-:W-:Y:S01]  /*6ff0*/  BAR.SYNC.DEFER_BLOCKING 0x0 ;  /* 0x0000000000007b1d */ /* 0x000fe20000010000 */
[----:B------:R-:W-:-:S02]  /*7000*/  IADD3 R38, P5, R39, R3, RZ ;  /* 0x0000000327267210 */ /* 0x000fc40007fbe0ff */
[----:B------:R-:W-:Y:S02]  /*7010*/  ISETP.LT.AND P4, PT, R40, UR10, !P0 ;  /* 0x0000000a28007c0c */ /* 0x000fe4000c781270 */
[-C--:B------:R-:W-:Y:S01]  /*7020*/  IADD3 R36, P6, R33, R3.reuse, RZ ;  /* 0x0000000321247210 */ /* 0x080fe20007fde0ff */
[----:B------:R-:W-:Y:S01]  /*7030*/  ULDC UR5, c[0x0][0x248] ;  /* 0x0000920000057ab9 */ /* 0x000fe20000000800 */
[-C--:B------:R-:W-:Y:S01]  /*7040*/  LEA.HI.X.SX32 R39, R39, R32.reuse, 0x1, P5 ;  /* 0x0000002027277211 */ /* 0x080fe200028f0eff */
[----:B------:R-:W-:Y:S01]  /*7050*/  ULDC UR9, c[0x0][0x22c] ;  /* 0x00008b0000097ab9 */ /* 0x000fe20000000800 */
[C---:B------:R-:W-:Y:S01]  /*7060*/  ISETP.LT.AND P5, PT, R99.reuse, UR7, !P0 ;  /* 0x0000000763007c0c */ /* 0x040fe2000c7a1270 */
[----:B------:R-:W-:Y:S01]  /*7070*/  IMAD R99, R99, UR5, RZ ;  /* 0x0000000563637c24 */ /* 0x000fe2000f8e02ff */
[----:B------:R-:W-:Y:S01]  /*7080*/  LEA.HI.X.SX32 R37, R33, R32, 0x1, P6 ;  /* 0x0000002021257211 */ /* 0x000fe200030f0eff */
[----:B------:R-:W-:Y:S01]  /*7090*/  ULDC UR8, c[0x0][0x22c] ;  /* 0x00008b0000087ab9 */ /* 0x000fe20000000800 */
[----:B------:R-:W-:Y:S01]  /*70a0*/  PRMT R151, R29, 0x7770, RZ ;  /* 0x000077701d977816 */ /* 0x000fe200000000ff */
[----:B------:R-:W-:Y:S01]  /*70b0*/  ULDC UR5, c[0x0][0x248] ;  /* 0x0000920000057ab9 */ /* 0x000fe20000000800 */
[----:B------:R-:W-:Y:S01]  /*70c0*/  PRMT R149, R30, 0x7770, RZ ;  /* 0x000077701e957816 */ /* 0x000fe200000000ff */
[----:B------:R-:W-:Y:S01]  /*70d0*/  ULDC UR6, c[0x0][0x248] ;  /* 0x0000920000067ab9 */ /* 0x000fe20000000800 */
[----:B------:R-:W-:Y:S01]  /*70e0*/  PRMT R33, R31, 0x7770, RZ ;  /* 0x000077701f217816 */ /* 0x000fe200000000ff */
[----:B------:R-:W-:Y:S01]  /*70f0*/  ULDC UR10, c[0x0][0x22c] ;  /* 0x00008b00000a7ab9 */ /* 0x000fe20000000800 */
[----:B------:R-:W-:Y:S01]  /*7100*/  ULDC UR7, c[0x0][0x248] ;  /* 0x0000920000077ab9 */ /* 0x000fe20000000800 */
[----:B------:R1:W-:Y:S01]  /*7110*/  @P1 STG.E.U8 desc[UR12][R34.64], R153 ;  /* 0x0000009922001986 */ /* 0x0003e2000c10110c */
[----:B------:R-:W-:-:S04]  /*7120*/  IADD3 R40, P1, R41, R3, RZ ;  /* 0x0000000329287210 */ /* 0x000fc80007f3e0ff */
[----:B------:R-:W-:Y:S01]  /*7130*/  LEA.HI.X.SX32 R41, R41, R32, 0x1, P1 ;  /* 0x0000002029297211 */ /* 0x000fe200008f0eff */
[----:B------:R-:W-:Y:S01]  /*7140*/  @P2 STG.E.U8 desc[UR12][R36.64], R151 ;  /* 0x0000009724002986 */ /* 0x000fe2000c10110c */
[----:B------:R-:W-:-:S03]  /*7150*/  ISETP.LT.AND P2, PT, R97, UR8, !P0 ;  /* 0x0000000861007c0c */ /* 0x000fc6000c741270 */
[----:B------:R-:W-:Y:S01]  /*7160*/  @P3 STG.E.U8 desc[UR12][R38.64], R149 ;  /* 0x0000009526003986 */ /* 0x000fe2000c10110c */
[----:B-1----:R-:W-:Y:S01]  /*7170*/  IADD3 R34, P1, R99, R3, RZ ;  /* 0x0000000363227210 */ /* 0x002fe20007f3e0ff */
[----:B------:R-:W-:Y:S02]  /*7180*/  IMAD R97, R97, UR6, RZ ;  /* 0x0000000661617c24 */ /* 0x000fe4000f8e02ff */
[----:B------:R1:W-:Y:S01]  /*7190*/  @P4 STG.E.U8 desc[UR12][R40.64], R33 ;  /* 0x0000002128004986 */ /* 0x0003e2000c10110c */
[C---:B------:R-:W-:Y:S01]  /*71a0*/  ISETP.LT.AND P3, PT, R95.reuse, UR9, !P0 ;  /* 0x000000095f007c0c */ /* 0x040fe2000c761270 */
[----:B------:R-:W-:Y:S01]  /*71b0*/  IMAD R95, R95, UR5, RZ ;  /* 0x000000055f5f7c24 */ /* 0x000fe2000f8e02ff */
[----:B------:R-:W-:Y:S01]  /*71c0*/  LEA.HI.X.SX32 R35, R99, R32, 0x1, P1 ;  /* 0x0000002063237211 */ /* 0x000fe200008f0eff */
[----:B------:R-:W-:Y:S01]  /*71d0*/  ULDC UR5, c[0x0][0x22c] ;  /* 0x00008b0000057ab9 */ /* 0x000fe20000000800 */
[C---:B------:R-:W-:Y:S01]  /*71e0*/  ISETP.LT.AND P4, PT, R93.reuse, UR10, !P0 ;  /* 0x0000000a5d007c0c */ /* 0x040fe2000c781270 */
[----:B------:R-:W-:Y:S01]  /*71f0*/  IMAD R93, R93, UR7, RZ ;  /* 0x000000075d5d7c24 */ /* 0x000fe2000f8e02ff */
[----:B------:R-:W-:Y:S01]  /*7200*/  ULDC UR6, c[0x0][0x22c] ;  /* 0x00008b0000067ab9 */ /* 0x000fe20000000800 */
[----:B------:R-:W-:Y:S01]  /*7210*/  ULDC UR7, c[0x0][0x22c] ;  /* 0x00008b0000077ab9 */ /* 0x000fe20000000800 */
[----:B------:R-:W-:Y:S01]  /*7220*/  ULDC UR8, c[0x0][0x22c] ;  /* 0x00008b0000087ab9 */ /* 0x000fe20000000800 */
[----:B-1----:R-:W-:-:S02]  /*7230*/  PRMT R33, R28, 0x7771, RZ ;  /* 0x000077711c217816 */ /* 0x002fc400000000ff */
[----:B------:R-:W-:-:S03]  /*7240*/  IADD3 R40, P1, R97, R3, RZ ;  /* 0x0000000361287210 */ /* 0x000fc60007f3e0ff */
[----:B------:R1:W-:Y:S01]  /*7250*/  @P5 STG.E.U8 desc[UR12][R34.64], R33 ;  /* 0x0000002122005986 */ /* 0x0003e2000c10110c */
[-C--:B------:R-:W-:Y:S02]  /*7260*/  IADD3 R38, P5, R95, R3.reuse, RZ ;  /* 0x000000035f267210 */ /* 0x080fe40007fbe0ff */
[----:B------:R-:W-:Y:S02]  /*7270*/  IADD3 R36, P6, R93, R3, RZ ;  /* 0x000000035d247210 */ /* 0x000fe40007fde0ff */
[-C--:B------:R-:W-:Y:S02]  /*7280*/  LEA.HI.X.SX32 R39, R95, R32.reuse, 0x1, P5 ;  /* 0x000000205f277211 */ /* 0x080fe400028f0eff */
[-C--:B------:R-:W-:Y:S02]  /*7290*/  LEA.HI.X.SX32 R41, R97, R32.reuse, 0x1, P1 ;  /* 0x0000002061297211 */ /* 0x080fe400008f0eff */
[----:B------:R-:W-:Y:S02]  /*72a0*/  PRMT R95, R29, 0x7771, RZ ;  /* 0x000077711d5f7816 */ /* 0x000fe400000000ff */
[----:B------:R-:W-:Y:S01]  /*72b0*/  ISETP.LT.AND P1, PT, R161, UR5, !P0 ;  /* 0x00000005a1007c0c */ /* 0x000fe2000c721270 */
[----:B------:R-:W-:Y:S01]  /*72c0*/  ULDC UR5, c[0x0][0x248] ;  /* 0x0000920000057ab9 */ /* 0x000fe20000000800 */
[----:B------:R-:W-:-:S02]  /*72d0*/  LEA.HI.X.SX32 R37, R93, R32, 0x1, P6 ;  /* 0x000000205d257211 */ /* 0x000fc400030f0eff */
[----:B------:R-:W-:Y:S02]  /*72e0*/  PRMT R93, R30, 0x7771, RZ ;  /* 0x000077711e5d7816 */ /* 0x000fe400000000ff */
[C---:B------:R-:W-:Y:S01]  /*72f0*/  ISETP.LT.AND P6, PT, R91.reuse, UR6, !P0 ;  /* 0x000000065b007c0c */ /* 0x040fe2000c7c1270 */
[----:B------:R-:W-:Y:S01]  /*7300*/  IMAD R91, R91, UR5, RZ ;  /* 0x000000055b5b7c24 */ /* 0x000fe2000f8e02ff */
[----:B-1----:R-:W-:Y:S01]  /*7310*/  PRMT R33, R31, 0x7771, RZ ;  /* 0x000077711f217816 */ /* 0x002fe200000000ff */
[----:B------:R1:W-:Y:S01]  /*7320*/  @P2 STG.E.U8 desc[UR12][R40.64], R95 ;  /* 0x0000005f28002986 */ /* 0x0003e2000c10110c */
[----:B------:R-:W-:Y:S01]  /*7330*/  ULDC UR5, c[0x0][0x248] ;  /* 0x0000920000057ab9 */ /* 0x000fe20000000800 */
[C---:B------:R-:W-:Y:S01]  /*7340*/  ISETP.LT.AND P2, PT, R89.reuse, UR7, !P0 ;  /* 0x0000000759007c0c */ /* 0x040fe2000c741270 */
[----:B------:R-:W-:Y:S01]  /*7350*/  IMAD R89, R89, UR5, RZ ;  /* 0x0000000559597c24 */ /* 0x000fe2000f8e02ff */
[----:B------:R-:W-:Y:S01]  /*7360*/  ULDC UR6, c[0x0][0x22c] ;  /* 0x00008b0000067ab9 */ /* 0x000fe20000000800 */
[----:B------:R2:W-:Y:S01]  /*7370*/  @P3 STG.E.U8 desc[UR12][R38.64], R93 ;  /* 0x0000005d26003986 */ /* 0x0005e2000c10110c */
[----:B------:R-:W-:Y:S01]  /*7380*/  ULDC UR5, c[0x0][0x248] ;  /* 0x0000920000057ab9 */ /* 0x000fe20000000800 */
[C---:B------:R-:W-:Y:S01]  /*7390*/  ISETP.LT.AND P3, PT, R87.reuse, UR6, !P0 ;  /* 0x0000000657007c0c */ /* 0x040fe2000c761270 */
[----:B------:R-:W-:Y:S01]  /*73a0*/  IMAD R87, R87, UR5, RZ ;  /* 0x0000000557577c24 */ /* 0x000fe2000f8e02ff */
[----:B------:R0:W-:Y:S01]  /*73b0*/  @P4 STG.E.U8 desc[UR12][R36.64], R33 ;  /* 0x0000002124004986 */ /* 0x0001e2000c10110c */
[-C--:B------:R-:W-:Y:S01]  /*73c0*/  IADD3 R34, P5, R89, R3.reuse, RZ ;  /* 0x0000000359227210 */ /* 0x080fe20007fbe0ff */
[----:B------:R-:W-:Y:S01]  /*73d0*/  ULDC UR6, c[0x0][0x22c] ;  /* 0x00008b0000067ab9 */ /* 0x000fe20000000800 */
[----:B-1----:R-:W-:Y:S01]  /*73e0*/  PRMT R41, R29, 0x7772, RZ ;  /* 0x000077721d297816 */ /* 0x002fe200000000ff */
[----:B------:R-:W-:Y:S01]  /*73f0*/  ULDC UR5, c[0x0][0x248] ;  /* 0x0000920000057ab9 */ /* 0x000fe20000000800 */
[----:B------:R-:W-:Y:S01]  /*7400*/  ULDC UR7, c[0x0][0x22c] ;  /* 0x00008b0000077ab9 */ /* 0x000fe20000000800 */
[----:B------:R-:W1:Y:S01]  /*7410*/  LDC R40, c[0x0][0x248] ;  /* 0x00009200ff287b82 */ /* 0x000e620000000800 */
[----:B--2---:R-:W-:-:S04]  /*7420*/  IADD3 R38, P4, R91, R3, RZ ;  /* 0x000000035b267210 */ /* 0x004fc80007f9e0ff */
[-C--:B------:R-:W-:Y:S02]  /*7430*/  LEA.HI.X.SX32 R39, R91, R32.reuse, 0x1, P4 ;  /* 0x000000205b277211 */ /* 0x080fe400020f0eff */
[----:B0-----:R-:W-:Y:S02]  /*7440*/  IADD3 R36, P4, R87, R3, RZ ;  /* 0x0000000357247210 */ /* 0x001fe40007f9e0ff */
[----:B------:R-:W-:Y:S02]  /*7450*/  PRMT R91, R28, 0x7772, RZ ;  /* 0x000077721c5b7816 */ /* 0x000fe400000000ff */
[-C--:B------:R-:W-:Y:S02]  /*7460*/  LEA.HI.X.SX32 R35, R89, R32.reuse, 0x1, P5 ;  /* 0x0000002059237211 */ /* 0x080fe400028f0eff */
[----:B------:R-:W-:Y:S02]  /*7470*/  LEA.HI.X.SX32 R37, R87, R32, 0x1, P4 ;  /* 0x0000002057257211 */ /* 0x000fe400020f0eff */
[----:B------:R-:W-:-:S02]  /*7480*/  PRMT R33, R30, 0x7772, RZ ;  /* 0x000077721e217816 */ /* 0x000fc400000000ff */
[C---:B------:R-:W-:Y:S01]  /*7490*/  ISETP.LT.AND P4, PT, R85.reuse, UR6, !P0 ;  /* 0x0000000655007c0c */ /* 0x040fe2000c781270 */
[----:B------:R-:W-:Y:S01]  /*74a0*/  IMAD R85, R85, UR5, RZ ;  /* 0x0000000555557c24 */ /* 0x000fe2000f8e02ff */
[----:B------:R0:W-:Y:S01]  /*74b0*/  @P6 STG.E.U8 desc[UR12][R38.64], R91 ;  /* 0x0000005b26006986 */ /* 0x0001e2000c10110c */
[----:B------:R-:W-:Y:S01]  /*74c0*/  ULDC UR5, c[0x0][0x248] ;  /* 0x0000920000057ab9 */ /* 0x000fe20000000800 */
[----:B------:R-:W-:Y:S02]  /*74d0*/  ULDC UR6, c[0x0][0x248] ;  /* 0x0000920000067ab9 */ /* 0x000fe40000000800 */
[----:B------:R2:W-:Y:S04]  /*74e0*/  @P2 STG.E.U8 desc[UR12][R34.64], R41 ;  /* 0x0000002922002986 */ /* 0x0005e8000c10110c */
[----:B------:R3:W-:Y:S01]  /*74f0*/  @P3 STG.E.U8 desc[UR12][R36.64], R33 ;  /* 0x0000002124003986 */ /* 0x0007e2000c10110c */
[----:B0-----:R-:W-:-:S02]  /*7500*/  IADD3 R38, P3, R85, R3, RZ ;  /* 0x0000000355267210 */ /* 0x001fc40007f7e0ff */
[C---:B------:R-:W-:Y:S01]  /*7510*/  ISETP.LT.AND P2, PT, R84.reuse, UR7, !P0 ;  /* 0x0000000754007c0c */ /* 0x040fe2000c741270 */
[----:B------:R-:W-:Y:S01]  /*7520*/  IMAD R84, R84, UR5, RZ ;  /* 0x0000000554547c24 */ /* 0x000fe2000f8e02ff */
[----:B------:R-:W-:Y:S01]  /*7530*/  LEA.HI.X.SX32 R39, R85, R32, 0x1, P3 ;  /* 0x0000002055277211 */ /* 0x000fe200018f0eff */
[----:B------:R-:W-:Y:S01]  /*7540*/  ULDC UR5, c[0x0][0x22c] ;  /* 0x00008b0000057ab9 */ /* 0x000fe20000000800 */
[C---:B------:R-:W-:Y:S01]  /*7550*/  ISETP.LT.AND P3, PT, R83.reuse, UR8, !P0 ;  /* 0x0000000853007c0c */ /* 0x040fe2000c761270 */
[----:B------:R-:W-:Y:S01]  /*7560*/  IMAD R83, R83, UR6, RZ ;  /* 0x0000000653537c24 */ /* 0x000fe2000f8e02ff */
[-C--:B--2---:R-:W-:Y:S01]  /*7570*/  IADD3 R34, P5, R84, R3.reuse, RZ ;  /* 0x0000000354227210 */ /* 0x084fe20007fbe0ff */
[----:B------:R-:W-:Y:S01]  /*7580*/  ULDC UR6, c[0x0][0x22c] ;  /* 0x00008b0000067ab9 */ /* 0x000fe20000000800 */
[----:B------:R-:W-:Y:S01]  /*7590*/  PRMT R85, R31, 0x7772, RZ ;  /* 0x000077721f557816 */ /* 0x000fe200000000ff */
[----:B------:R-:W-:Y:S01]  /*75a0*/  ULDC UR7, c[0x0][0x22c] ;  /* 0x00008b0000077ab9 */ /* 0x000fe20000000800 */
[----:B---3--:R-:W-:-:S02]  /*75b0*/  IADD3 R36, P6, R83, R3, RZ ;  /* 0x0000000353247210 */ /* 0x008fc40007fde0ff */
[-C--:B------:R-:W-:Y:S02]  /*75c0*/  LEA.HI.X.SX32 R35, R84, R32.reuse, 0x1, P5 ;  /* 0x0000002054237211 */ /* 0x080fe400028f0eff */
[----:B------:R-:W-:Y:S02]  /*75d0*/  PRMT R41, R28, 0x7773, RZ ;  /* 0x000077731c297816 */ /* 0x000fe400000000ff */
[----:B------:R-:W-:Y:S01]  /*75e0*/  PRMT R33, R29, 0x7773, RZ ;  /* 0x000077731d217816 */ /* 0x000fe200000000ff */
[----:B------:R0:W-:Y:S01]  /*75f0*/  @P4 STG.E.U8 desc[UR12][R38.64], R85 ;  /* 0x0000005526004986 */ /* 0x0001e2000c10110c */
[----:B------:R-:W-:Y:S01]  /*7600*/  LEA.HI.X.SX32 R37, R83, R32, 0x1, P6 ;  /* 0x0000002053257211 */ /* 0x000fe200030f0eff */
[----:B------:R-:W2:Y:S01]  /*7610*/  LDC R84, c[0x0][0x248] ;  /* 0x00009200ff547b82 */ /* 0x000ea20000000800 */
[----:B------:R-:W-:Y:S01]  /*7620*/  ISETP.LT.AND P4, PT, R167, UR5, !P0 ;  /* 0x00000005a7007c0c */ /* 0x000fe2000c781270 */
[----:B------:R-:W-:Y:S01]  /*7630*/  @P2 STG.E.U8 desc[UR12][R34.64], R41 ;  /* 0x0000002922002986 */ /* 0x000fe2000c10110c */
[----:B------:R-:W-:-:S03]  /*7640*/  ULDC UR5, c[0x0][0x248] ;  /* 0x0000920000057ab9 */ /* 0x000fc60000000800 */
[----:B------:R3:W-:Y:S02]  /*7650*/  @P3 STG.E.U8 desc[UR12][R36.64], R33 ;  /* 0x0000002124003986 */ /* 0x0007e4000c10110c */
[----:B------:R-:W4:Y:S01]  /*7660*/  LDC R83, c[0x0][0x248] ;  /* 0x00009200ff537b82 */ /* 0x000f220000000800 */
[C---:B------:R-:W-:Y:S01]  /*7670*/  ISETP.LT.AND P3, PT, R79.reuse, UR6, !P0 ;  /* 0x000000064f007c0c */ /* 0x040fe2000c761270 */
[----:B------:R-:W-:Y:S01]  /*7680*/  IMAD R79, R79, UR5, RZ ;  /* 0x000000054f4f7c24 */ /* 0x000fe2000f8e02ff */
[----:B------:R-:W-:Y:S01]  /*7690*/  ULDC UR6, c[0x0][0x22c] ;  /* 0x00008b0000067ab9 */ /* 0x000fe20000000800 */
[----:B------:R-:W-:Y:S01]  /*76a0*/  ULDC UR5, c[0x0][0x248] ;  /* 0x0000920000057ab9 */ /* 0x000fe20000000800 */
[C---:B------:R-:W-:Y:S01]  /*76b0*/  ISETP.LT.AND P2, PT, R77.reuse, UR6, !P0 ;  /* 0x000000064d007c0c */ /* 0x040fe2000c741270 */
[----:B------:R-:W-:Y:S02]  /*76c0*/  IMAD R77, R77, UR5, RZ ;  /* 0x000000054d4d7c24 */ /* 0x000fe4000f8e02ff */
[----:B0-----:R-:W0:Y:S01]  /*76d0*/  LDC R85, c[0x0][0x248] ;  /* 0x00009200ff557b82 */ /* 0x001e220000000800 */
[----:B------:R-:W-:Y:S01]  /*76e0*/  PRMT R39, R30, 0x7773, RZ ;  /* 0x000077731e277816 */ /* 0x000fe200000000ff */
[----:B------:R-:W-:Y:S01]  /*76f0*/  ULDC UR5, c[0x0][0x22c] ;  /* 0x00008b0000057ab9 */ /* 0x000fe20000000800 */
[----:B------:R-:W-:Y:S01]  /*7700*/  IADD3 R30, P6, R77, R3, RZ ;  /* 0x000000034d1e7210 */ /* 0x000fe20007fde0ff */
[----:B------:R-:W-:-:S04]  /*7710*/  ULDC UR6, c[0x0][0x22c] ;  /* 0x00008b0000067ab9 */ /* 0x000fc80000000800 */
[----:B------:R-:W5:Y:S01]  /*7720*/  LDC R38, c[0x0][0x248] ;  /* 0x00009200ff267b82 */ /* 0x000f620000000800 */
[----:B---3--:R-:W-:Y:S02]  /*7730*/  PRMT R37, R31, 0x7773, RZ ;  /* 0x000077731f257816 */ /* 0x008fe400000000ff */
[----:B------:R-:W-:-:S05]  /*7740*/  LEA.HI.X.SX32 R31, R77, R32, 0x1, P6 ;  /* 0x000000204d1f7211 */ /* 0x000fca00030f0eff */
[----:B------:R-:W3:Y:S01]  /*7750*/  LDC R77, c[0x0][0x248] ;  /* 0x00009200ff4d7b82 */ /* 0x000ee20000000800 */
[----:B------:R-:W-:Y:S01]  /*7760*/  IADD3 R28, P5, R79, R3, RZ ;  /* 0x000000034f1c7210 */ /* 0x000fe20007fbe0ff */
[----:B----4-:R-:W-:-:S03]  /*7770*/  IMAD R180, R83, 0x20, R180 ;  /* 0x0000002053b47824 */ /* 0x010fc600078e02b4 */
[-C--:B------:R-:W-:Y:S02]  /*7780*/  LEA.HI.X.SX32 R29, R79, R32.reuse, 0x1, P5 ;  /* 0x000000204f1d7211 */ /* 0x080fe400028f0eff */
[C---:B------:R-:W-:Y:S01]  /*7790*/  IADD3 R34, P6, R180.reuse, R3, RZ ;  /* 0x00000003b4227210 */ /* 0x040fe20007fde0ff */
[----:B0-----:R-:W-:Y:S01]  /*77a0*/  IMAD R33, R85, 0x2, R180 ;  /* 0x0000000255217824 */ /* 0x001fe200078e02b4 */
[----:B------:R-:W0:Y:S01]  /*77b0*/  LDC R79, c[0x0][0x248] ;  /* 0x00009200ff4f7b82 */ /* 0x000e220000000800 */
[----:B------:R4:W-:Y:S01]  /*77c0*/  @P3 STG.E.U8 desc[UR12][R28.64], R39 ;  /* 0x000000271c003986 */ /* 0x0009e2000c10110c */
[----:B------:R-:W-:Y:S01]  /*77d0*/  LEA.HI.X.SX32 R35, R180, R32, 0x1, P6 ;  /* 0x00000020b4237211 */ /* 0x000fe200030f0eff */
[----:B-----5:R-:W-:Y:S02]  /*77e0*/  IMAD R36, R38, 0x2, R33 ;  /* 0x0000000226247824 */ /* 0x020fe400078e0221 */
[----:B------:R5:W-:Y:S01]  /*77f0*/  @P2 STG.E.U8 desc[UR12][R30.64], R37 ;  /* 0x000000251e002986 */ /* 0x000be2000c10110c */
[----:B------:R-:W-:-:S02]  /*7800*/  ISETP.LT.AND P5, PT, R166, UR7, !P0 ;  /* 0x00000007a6007c0c */ /* 0x000fc4000c7a1270 */
[----:B------:R-:W2:Y:S01]  /*7810*/  LDC R38, c[0x0][0x248] ;  /* 0x00009200ff267b82 */ /* 0x000ea20000000800 */
[----:B----4-:R-:W-:-:S04]  /*7820*/  IADD3 R28, P6, R33, R3, RZ ;  /* 0x00000003211c7210 */ /* 0x010fc80007fde0ff */
[-C--:B------:R-:W-:Y:S01]  /*7830*/  LEA.HI.X.SX32 R29, R33, R32.reuse, 0x1, P6 ;  /* 0x00000020211d7211 */ /* 0x080fe200030f0eff */
[----:B---3--:R-:W-:Y:S01]  /*7840*/  IMAD R33, R77, 0x2, R36 ;  /* 0x000000024d217824 */ /* 0x008fe200078e0224 */
[----:B------:R-:W-:Y:S01]  /*7850*/  PRMT R41, R4, 0x7770, RZ ;  /* 0x0000777004297816 */ /* 0x000fe200000000ff */
[----:B------:R-:W3:Y:S01]  /*7860*/  LDC R77, c[0x0][0x248] ;  /* 0x00009200ff4d7b82 */ /* 0x000ee20000000800 */
[C---:B-----5:R-:W-:Y:S02]  /*7870*/  IADD3 R30, P6, R36.reuse, R3, RZ ;  /* 0x00000003241e7210 */ /* 0x060fe40007fde0ff */
[----:B------:R-:W-:Y:S01]  /*7880*/  ISETP.LT.AND P3, PT, R165, UR5, !P0 ;  /* 0x00000005a5007c0c */ /* 0x000fe2000c761270 */
[----:B------:R-:W-:Y:S01]  /*7890*/  ULDC UR5, c[0x0][0x22c] ;  /* 0x00008b0000057ab9 */ /* 0x000fe20000000800 */
[----:B------:R-:W-:Y:S01]  /*78a0*/  LEA.HI.X.SX32 R31, R36, R32, 0x1, P6 ;  /* 0x00000020241f7211 */ /* 0x000fe200030f0eff */
[----:B-1----:R-:W-:Y:S02]  /*78b0*/  IMAD R36, R40, 0x2, R33 ;  /* 0x0000000228247824 */ /* 0x002fe400078e0221 */
[----:B------:R-:W1:Y:S01]  /*78c0*/  LDC R40, c[0x0][0x248] ;  /* 0x00009200ff287b82 */ /* 0x000e620000000800 */
[----:B------:R4:W-:Y:S01]  /*78d0*/  @P4 STG.E.U8 desc[UR12][R34.64], R41 ;  /* 0x0000002922004986 */ /* 0x0009e2000c10110c */
[----:B------:R-:W-:-:S02]  /*78e0*/  PRMT R39, R5, 0x7770, RZ ;  /* 0x0000777005277816 */ /* 0x000fc400000000ff */
[----:B------:R-:W-:Y:S01]  /*78f0*/  ISETP.LT.AND P2, PT, R164, UR5, !P0 ;  /* 0x00000005a4007c0c */ /* 0x000fe2000c741270 */
[----:B------:R-:W-:Y:S01]  /*7900*/  ULDC UR5, c[0x0][0x22c] ;  /* 0x00008b0000057ab9 */ /* 0x000fe20000000800 */
[----:B------:R-:W-:Y:S01]  /*7910*/  PRMT R37, R6, 0x7770, RZ ;  /* 0x0000777006257816 */ /* 0x000fe200000000ff */
[----:B------:R5:W-:Y:S01]  /*7920*/  @P5 STG.E.U8 desc[UR12][R28.64], R39 ;  /* 0x000000271c005986 */ /* 0x000be2000c10110c */
[----:B------:R-:W-:Y:S01]  /*7930*/  ISETP.LT.AND P4, PT, R163, UR5, !P0 ;  /* 0x00000005a3007c0c */ /* 0x000fe2000c781270 */
[----:B------:R-:W-:Y:S01]  /*7940*/  ULDC UR5, c[0x0][0x22c] ;  /* 0x00008b0000057ab9 */ /* 0x000fe20000000800 */
[----:B------:R-:W3:Y:S01]  /*7950*/  LDC R83, c[0x0][0x248] ;  /* 0x00009200ff537b82 */ /* 0x000ee20000000800 */
[CC--:B----4-:R-:W-:Y:S02]  /*7960*/  IADD3 R34, P6, R33.reuse, R3.reuse, RZ ;  /* 0x0000000321227210 */ /* 0x0d0fe40007fde0ff */
[----:B------:R-:W-:Y:S01]  /*7970*/  ISETP.LT.AND P5, PT, R162, UR5, !P0 ;  /* 0x00000005a2007c0c */ /* 0x000fe2000c7a1270 */
[----:B------:R4:W-:Y:S01]  /*7980*/  @P3 STG.E.U8 desc[UR12][R30.64], R37 ;  /* 0x000000251e003986 */ /* 0x0009e2000c10110c */
[-C--:B------:R-:W-:Y:S01]  /*7990*/  LEA.HI.X.SX32 R35, R33, R32.reuse, 0x1, P6 ;  /* 0x0000002021237211 */ /* 0x080fe200030f0eff */
[----:B0-----:R-:W-:Y:S01]  /*79a0*/  IMAD R33, R79, 0x2, R36 ;  /* 0x000000024f217824 */ /* 0x001fe200078e0224 */
[C---:B-----5:R-:W-:Y:S01]  /*79b0*/  IADD3 R28, P6, R36.reuse, R3, RZ ;  /* 0x00000003241c7210 */ /* 0x060fe20007fde0ff */
[----:B------:R-:W-:Y:S01]  /*79c0*/  ULDC UR5, c[0x0][0x22c] ;  /* 0x00008b0000057ab9 */ /* 0x000fe20000000800 */
[----:B------:R-:W-:Y:S01]  /*79d0*/  PRMT R41, R7, 0x7770, RZ ;  /* 0x0000777007297816 */ /* 0x000fe200000000ff */
[----:B------:R-:W0:Y:S01]  /*79e0*/  LDC R79, c[0x0][0x248] ;  /* 0x00009200ff4f7b82 */ /* 0x000e220000000800 */
[----:B------:R-:W-:-:S02]  /*79f0*/  LEA.HI.X.SX32 R29, R36, R32, 0x1, P6 ;  /* 0x00000020241d7211 */ /* 0x000fc400030f0eff */
[CC--:B----4-:R-:W-:Y:S02]  /*7a00*/  IADD3 R30, P6, R33.reuse, R3.reuse, RZ ;  /* 0x00000003211e7210 */ /* 0x0d0fe40007fde0ff */
[----:B------:R-:W-:Y:S01]  /*7a10*/  PRMT R37, R4, 0x7771, RZ ;  /* 0x0000777104257816 */ /* 0x000fe200000000ff */
[----:B------:R4:W-:Y:S01]  /*7a20*/  @P2 STG.E.U8 desc[UR12][R34.64], R41 ;  /* 0x0000002922002986 */ /* 0x0009e2000c10110c */
[----:B------:R-:W-:Y:S01]  /*7a30*/  LEA.HI.X.SX32 R31, R33, R32, 0x1, P6 ;  /* 0x00000020211f7211 */ /* 0x000fe200030f0eff */
[----:B--2---:R-:W-:Y:S01]  /*7a40*/  IMAD R33, R38, 0x2, R33 ;  /* 0x0000000226217824 */ /* 0x004fe200078e0221 */
[----:B------:R-:W-:Y:S01]  /*7a50*/  PRMT R39, R5, 0x7771, RZ ;  /* 0x0000777105277816 */ /* 0x000fe200000000ff */
[----:B------:R2:W-:Y:S01]  /*7a60*/  @P4 STG.E.U8 desc[UR12][R28.64], R37 ;  /* 0x000000251c004986 */ /* 0x0005e2000c10110c */
[----:B------:R-:W-:Y:S01]  /*7a70*/  ISETP.LT.AND P3, PT, R160, UR5, !P0 ;  /* 0x00000005a0007c0c */ /* 0x000fe2000c761270 */
[----:B------:R-:W-:Y:S01]  /*7a80*/  ULDC UR5, c[0x0][0x22c] ;  /* 0x00008b0000057ab9 */ /* 0x000fe20000000800 */
[----:B-1----:R-:W-:Y:S01]  /*7a90*/  IMAD R36, R40, 0x2, R33 ;  /* 0x0000000228247824 */ /* 0x002fe200078e0221 */
[----:B------:R1:W-:Y:S01]  /*7aa0*/  @P5 STG.E.U8 desc[UR12][R30.64], R39 ;  /* 0x000000271e005986 */ /* 0x0003e2000c10110c */
[----:B----4-:R-:W4:Y:S01]  /*7ab0*/  LDC R41, c[0x0][0x248] ;  /* 0x00009200ff297b82 */ /* 0x010f220000000800 */
[----:B------:R-:W-:-:S02]  /*7ac0*/  IADD3 R34, P5, R33, R3, RZ ;  /* 0x0000000321227210 */ /* 0x000fc40007fbe0ff */
[----:B------:R-:W-:Y:S01]  /*7ad0*/  ISETP.LT.AND P2, PT, R159, UR5, !P0 ;  /* 0x000000059f007c0c */ /* 0x000fe2000c741270 */
[----:B------:R-:W-:Y:S01]  /*7ae0*/  ULDC UR5, c[0x0][0x22c] ;  /* 0x00008b0000057ab9 */ /* 0x000fe20000000800 */
[-C--:B------:R-:W-:Y:S02]  /*7af0*/  LEA.HI.X.SX32 R35, R33, R32.reuse, 0x1, P5 ;  /* 0x0000002021237211 */ /* 0x080fe400028f0eff */
[----:B--2---:R-:W-:Y:S01]  /*7b00*/  IADD3 R28, P5, R36, R3, RZ ;  /* 0x00000003241c7210 */ /* 0x004fe20007fbe0ff */
[----:B------:R-:W2:Y:S01]  /*7b10*/  LDC R38, c[0x0][0x248] ;  /* 0x00009200ff267b82 */ /* 0x000ea20000000800 */
[----:B------:R-:W-:Y:S02]  /*7b20*/  PRMT R37, R6, 0x7771, RZ ;  /* 0x0000777106257816 */ /* 0x000fe400000000ff */
[----:B------:R-:W-:Y:S01]  /*7b30*/  LEA.HI.X.SX32 R29, R36, R32, 0x1, P5 ;  /* 0x00000020241d7211 */ /* 0x000fe200028f0eff */
[----:B---3--:R-:W-:Y:S01]  /*7b40*/  IMAD R36, R77, 0x2, R36 ;  /* 0x000000024d247824 */ /* 0x008fe200078e0224 */
[----:B------:R-:W-:-:S02]  /*7b50*/  PRMT R33, R7, 0x7771, RZ ;  /* 0x0000777107217816 */ /* 0x000fc400000000ff */
[----:B------:R-:W-:Y:S01]  /*7b60*/  ISETP.LT.AND P4, PT, R158, UR5, !P0 ;  /* 0x000000059e007c0c */ /* 0x000fe2000c781270 */
[----:B------:R3:W-:Y:S01]  /*7b70*/  @P3 STG.E.U8 desc[UR12][R34.64], R37 ;  /* 0x0000002522003986 */ /* 0x0007e2000c10110c */
[----:B------:R-:W5:Y:S01]  /*7b80*/  LDC R40, c[0x0][0x248] ;  /* 0x00009200ff287b82 */ /* 0x000f620000000800 */
[----:B------:R-:W-:Y:S02]  /*7b90*/  ULDC UR5, c[0x0][0x22c] ;  /* 0x00008b0000057ab9 */ /* 0x000fe40000000800 */
[----:B------:R0:W-:Y:S01]  /*7ba0*/  @P2 STG.E.U8 desc[UR12][R28.64], R33 ;  /* 0x000000211c002986 */ /* 0x0001e2000c10110c */
[----:B-1----:R-:W-:-:S04]  /*7bb0*/  IADD3 R30, P2, R36, R3, RZ ;  /* 0x00000003241e7210 */ /* 0x002fc80007f5e0ff */
[-C--:B------:R-:W-:Y:S01]  /*7bc0*/  LEA.HI.X.SX32 R31, R36, R32.reuse, 0x1, P2 ;  /* 0x00000020241f7211 */ /* 0x080fe200010f0eff */
[----:B----4-:R-:W-:Y:S01]  /*7bd0*/  IMAD R36, R41, 0x2, R36 ;  /* 0x0000000229247824 */ /* 0x010fe200078e0224 */
[----:B---3--:R-:W-:Y:S02]  /*7be0*/  PRMT R37, R4, 0x7772, RZ ;  /* 0x0000777204257816 */ /* 0x008fe400000000ff */
[----:B------:R-:W-:Y:S01]  /*7bf0*/  ISETP.LT.AND P6, PT, R157, UR5, !P0 ;  /* 0x000000059d007c0c */ /* 0x000fe2000c7c1270 */
[----:B------:R-:W-:Y:S02]  /*7c00*/  ULDC UR5, c[0x0][0x22c] ;  /* 0x00008b0000057ab9 */ /* 0x000fe40000000800 */
[----:B------:R1:W-:Y:S01]  /*7c10*/  @P4 STG.E.U8 desc[UR12][R30.64], R37 ;  /* 0x000000251e004986 */ /* 0x0003e2000c10110c */
[-C--:B0-----:R-:W-:Y:S01]  /*7c20*/  IADD3 R28, P4, R36, R3.reuse, RZ ;  /* 0x00000003241c7210 */ /* 0x081fe20007f9e0ff */
[----:B------:R-:W-:Y:S01]  /*7c30*/  IMAD R33, R79, 0x2, R36 ;  /* 0x000000024f217824 */ /* 0x000fe200078e0224 */
[----:B------:R-:W-:Y:S01]  /*7c40*/  ISETP.LT.AND P3, PT, R156, UR5, !P0 ;  /* 0x000000059c007c0c */ /* 0x000fe2000c761270 */
[----:B------:R-:W-:Y:S01]  /*7c50*/  ULDC UR5, c[0x0][0x22c] ;  /* 0x00008b0000057ab9 */ /* 0x000fe20000000800 */
[----:B------:R-:W-:Y:S01]  /*7c60*/  LEA.HI.X.SX32 R29, R36, R32, 0x1, P4 ;  /* 0x00000020241d7211 */ /* 0x000fe200020f0eff */
[----:B--2---:R-:W-:Y:S01]  /*7c70*/  IMAD R36, R38, 0x2, R33 ;  /* 0x0000000226247824 */ /* 0x004fe200078e0221 */
[----:B------:R-:W-:Y:S01]  /*7c80*/  PRMT R77, R5, 0x7772, RZ ;  /* 0x00007772054d7816 */ /* 0x000fe200000000ff */
[----:B------:R-:W0:Y:S01]  /*7c90*/  LDC R38, c[0x0][0x248] ;  /* 0x00009200ff267b82 */ /* 0x000e220000000800 */
[----:B------:R-:W-:-:S02]  /*7ca0*/  IADD3 R34, P4, R33, R3, RZ ;  /* 0x0000000321227210 */ /* 0x000fc40007f9e0ff */
[----:B------:R-:W-:Y:S01]  /*7cb0*/  ISETP.LT.AND P2, PT, R155, UR5, !P0 ;  /* 0x000000059b007c0c */ /* 0x000fe2000c741270 */
[----:B------:R2:W-:Y:S01]  /*7cc0*/  @P6 STG.E.U8 desc[UR12][R28.64], R77 ;  /* 0x0000004d1c006986 */ /* 0x0005e2000c10110c */
[----:B------:R-:W-:Y:S01]  /*7cd0*/  PRMT R39, R6, 0x7772, RZ ;  /* 0x0000777206277816 */ /* 0x000fe200000000ff */
[----:B------:R-:W-:Y:S01]  /*7ce0*/  ULDC UR5, c[0x0][0x22c] ;  /* 0x00008b0000057ab9 */ /* 0x000fe20000000800 */
[-C--:B------:R-:W-:Y:S01]  /*7cf0*/  LEA.HI.X.SX32 R35, R33, R32.reuse, 0x1, P4 ;  /* 0x0000002021237211 */ /* 0x080fe200020f0eff */
[----:B------:R-:W-:Y:S01]  /*7d00*/  IMAD R33, R83, 0x2, R36 ;  /* 0x0000000253217824 */ /* 0x000fe200078e0224 */
[----:B-1----:R-:W-:Y:S02]  /*7d10*/  IADD3 R30, P6, R36, R3, RZ ;  /* 0x00000003241e7210 */ /* 0x002fe40007fde0ff */
[----:B------:R-:W-:Y:S01]  /*7d20*/  ISETP.LT.AND P5, PT, R154, UR6, !P0 ;  /* 0x000000069a007c0c */ /* 0x000fe2000c7a1270 */
[----:B------:R1:W-:Y:S01]  /*7d30*/  @P3 STG.E.U8 desc[UR12][R34.64], R39 ;  /* 0x0000002722003986 */ /* 0x0003e2000c10110c */
[----:B--2---:R-:W2:Y:S01]  /*7d40*/  LDC R77, c[0x0][0x248] ;  /* 0x00009200ff4d7b82 */ /* 0x004ea20000000800 */
[----:B------:R-:W-:-:S02]  /*7d50*/  LEA.HI.X.SX32 R31, R36, R32, 0x1, P6 ;  /* 0x00000020241f7211 */ /* 0x000fc400030f0eff */
[----:B------:R-:W-:Y:S01]  /*7d60*/  PRMT R41, R7, 0x7772, RZ ;  /* 0x0000777207297816 */ /* 0x000fe200000000ff */
[----:B-----5:R-:W-:Y:S01]  /*7d70*/  IMAD R29, R40, 0x2, R33 ;  /* 0x00000002281d7824 */ /* 0x020fe200078e0221 */
[C---:B------:R-:W-:Y:S01]  /*7d80*/  IADD3 R36, P6, R33.reuse, R3, RZ ;  /* 0x0000000321247210 */ /* 0x040fe20007fde0ff */
[----:B------:R-:W-:Y:S02]  /*7d90*/  ULDC UR6, c[0x0][0x22c] ;  /* 0x00008b0000067ab9 */ /* 0x000fe40000000800 */
[----:B-1----:R-:W1:Y:S01]  /*7da0*/  LDC R34, c[0x0][0x248] ;  /* 0x00009200ff227b82 */ /* 0x002e620000000800 */
[----:B------:R-:W-:Y:S01]  /*7db0*/  ISETP.LT.AND P4, PT, R152, UR5, !P0 ;  /* 0x0000000598007c0c */ /* 0x000fe2000c781270 */
[----:B------:R3:W-:Y:S01]  /*7dc0*/  @P2 STG.E.U8 desc[UR12][R30.64], R41 ;  /* 0x000000291e002986 */ /* 0x0007e2000c10110c */
[----:B------:R-:W-:Y:S01]  /*7dd0*/  LEA.HI.X.SX32 R37, R33, R32, 0x1, P6 ;  /* 0x0000002021257211 */ /* 0x000fe200030f0eff */
[----:B------:R-:W-:Y:S01]  /*7de0*/  ULDC UR5, c[0x0][0x22c] ;  /* 0x00008b0000057ab9 */ /* 0x000fe20000000800 */
[----:B------:R-:W-:-:S02]  /*7df0*/  PRMT R39, R4, 0x7773, RZ ;  /* 0x0000777304277816 */ /* 0x000fc400000000ff */
[CC--:B------:R-:W-:Y:S01]  /*7e00*/  IADD3 R28, P6, R29.reuse, R3.reuse, RZ ;  /* 0x000000031d1c7210 */ /* 0x0c0fe20007fde0ff */
[----:B------:R-:W-:Y:S01]  /*7e10*/  IMAD R33, R84, 0x2, R29 ;  /* 0x0000000254217824 */ /* 0x000fe200078e021d */
[----:B---3--:R-:W3:Y:S01]  /*7e20*/  LDC R41, c[0x0][0x248] ;  /* 0x00009200ff297b82 */ /* 0x008ee20000000800 */
[----:B------:R4:W-:Y:S01]  /*7e30*/  @P5 STG.E.U8 desc[UR12][R36.64], R39 ;  /* 0x0000002724005986 */ /* 0x0009e2000c10110c */
[----:B------:R-:W-:Y:S02]  /*7e40*/  LEA.HI.X.SX32 R29, R29, R32, 0x1, P6 ;  /* 0x000000201d1d7211 */ /* 0x000fe400030f0eff */
[----:B------:R-:W-:Y:S01]  /*7e50*/  PRMT R35, R5, 0x7773, RZ ;  /* 0x0000777305237816 */ /* 0x000fe200000000ff */
[----:B0-----:R-:W-:Y:S01]  /*7e60*/  IMAD R30, R38, 0x2, R33 ;  /* 0x00000002261e7824 */ /* 0x001fe200078e0221 */
[----:B------:R-:W-:Y:S01]  /*7e70*/  ISETP.LT.AND P3, PT, R150, UR5, !P0 ;  /* 0x0000000596007c0c */ /* 0x000fe2000c761270 */
[----:B------:R-:W-:Y:S01]  /*7e80*/  ULDC UR5, c[0x0][0x22c] ;  /* 0x00008b0000057ab9 */ /* 0x000fe20000000800 */
[----:B------:R-:W-:Y:S01]  /*7e90*/  PRMT R31, R6, 0x7773, RZ ;  /* 0x00007773061f7816 */ /* 0x000fe200000000ff */
[----:B----4-:R-:W0:Y:S01]  /*7ea0*/  LDC R36, c[0x0][0x248] ;  /* 0x00009200ff247b82 */ /* 0x010e220000000800 */
[----:B------:R2:W-:Y:S01]  /*7eb0*/  @P4 STG.E.U8 desc[UR12][R28.64], R35 ;  /* 0x000000231c004986 */ /* 0x0005e2000c10110c */
[----:B------:R-:W-:-:S02]  /*7ec0*/  IADD3 R4, P4, R33, R3, RZ ;  /* 0x0000000321047210 */ /* 0x000fc40007f9e0ff */
[----:B------:R-:W-:-:S04]  /*7ed0*/  IADD3 R6, P6, R30, R3, RZ ;  /* 0x000000031e067210 */ /* 0x000fc80007fde0ff */
[----:B------:R-:W4:Y:S01]  /*7ee0*/  LDC R39, c[0x0][0x248] ;  /* 0x00009200ff277b82 */ /* 0x000f220000000800 */
[----:B------:R-:W-:Y:S01]  /*7ef0*/  ISETP.LT.AND P2, PT, R148, UR5, !P0 ;  /* 0x0000000594007c0c */ /* 0x000fe2000c741270 */
[----:B------:R-:W-:Y:S01]  /*7f00*/  ULDC UR5, c[0x0][0x22c] ;  /* 0x00008b0000057ab9 */ /* 0x000fe20000000800 */
[-C--:B------:R-:W-:Y:S01]  /*7f10*/  LEA.HI.X.SX32 R5, R33, R32.reuse, 0x1, P4 ;  /* 0x0000002021057211 */ /* 0x080fe200020f0eff */
[----:B--2---:R-:W-:Y:S01]  /*7f20*/  IMAD R29, R77, 0x2, R30 ;  /* 0x000000024d1d7824 */ /* 0x004fe200078e021e */
[----:B------:R-:W-:Y:S02]  /*7f30*/  PRMT R33, R7, 0x7773, RZ ;  /* 0x0000777307217816 */ /* 0x000fe400000000ff */
[-C--:B------:R-:W-:Y:S01]  /*7f40*/  LEA.HI.X.SX32 R7, R30, R32.reuse, 0x1, P6 ;  /* 0x000000201e077211 */ /* 0x080fe200030f0eff */
[----:B-1----:R-:W-:Y:S01]  /*7f50*/  IMAD R30, R34, 0x2, R29 ;  /* 0x00000002221e7824 */ /* 0x002fe200078e021d */
[C---:B------:R-:W-:Y:S01]  /*7f60*/  IADD3 R28, P6, R29.reuse, R3, RZ ;  /* 0x000000031d1c7210 */ /* 0x040fe20007fde0ff */
[----:B------:R-:W1:Y:S01]  /*7f70*/  LDC R34, c[0x0][0x248] ;  /* 0x00009200ff227b82 */ /* 0x000e620000000800 */
[----:B------:R2:W-:Y:S02]  /*7f80*/  @P3 STG.E.U8 desc[UR12][R4.64], R31 ;  /* 0x0000001f04003986 */ /* 0x0005e4000c10110c */
[----:B------:R-:W-:-:S02]  /*7f90*/  LEA.HI.X.SX32 R29, R29, R32, 0x1, P6 ;  /* 0x000000201d1d7211 */ /* 0x000fc400030f0eff */
[----:B------:R-:W-:Y:S01]  /*7fa0*/  ISETP.LT.AND P5, PT, R147, UR5, !P0 ;  /* 0x0000000593007c0c */ /* 0x000fe2000c7a1270 */
[----:B------:R-:W-:Y:S01]  /*7fb0*/  ULDC UR5, c[0x0][0x22c] ;  /* 0x00008b0000057ab9 */ /* 0x000fe20000000800 */
[----:B------:R5:W-:Y:S01]  /*7fc0*/  @P2 STG.E.U8 desc[UR12][R6.64], R33 ;  /* 0x0000002106002986 */ /* 0x000be2000c10110c */
[----:B------:R-:W-:Y:S01]  /*7fd0*/  PRMT R37, R8, 0x7770, RZ ;  /* 0x0000777008257816 */ /* 0x000fe200000000ff */
[----:B------:R-:W1:Y:S01]  /*7fe0*/  LDC R38, c[0x0][0x248] ;  /* 0x00009200ff267b82 */ /* 0x000e620000000800 */
[-C--:B--2---:R-:W-:Y:S01]  /*7ff0*/  IADD3 R4, P6, R30, R3.reuse, RZ ;  /* 0x000000031e047210 */ /* 0x084fe20007fde0ff */
[----:B---3--:R-:W-:Y:S01]  /*8000*/  IMAD R31, R41, 0x2, R30 ;  /* 0x00000002291f7824 */ /* 0x008fe200078e021e */
[----:B------:R-:W-:Y:S01]  /*8010*/  ISETP.LT.AND P4, PT, R146, UR5, !P0 ;  /* 0x0000000592007c0c */ /* 0x000fe2000c781270 */
[----:B------:R-:W-:Y:S01]  /*8020*/  ULDC UR5, c[0x0][0x22c] ;  /* 0x00008b0000057ab9 */ /* 0x000fe20000000800 */
[-C--:B------:R-:W-:Y:S01]  /*8030*/  LEA.HI.X.SX32 R5, R30, R32.reuse, 0x1, P6 ;  /* 0x000000201e057211 */ /* 0x080fe200030f0eff */
[----:B0-----:R-:W-:Y:S01]  /*8040*/  IMAD R30, R36, 0x2, R31 ;  /* 0x00000002241e7824 */ /* 0x001fe200078e021f */
[----:B-----5:R-:W-:Y:S01]  /*8050*/  IADD3 R6, P6, R31, R3, RZ ;  /* 0x000000031f067210 */ /* 0x020fe20007fde0ff */
[----:B------:R-:W0:Y:S01]  /*8060*/  LDC R41, c[0x0][0x248] ;  /* 0x00009200ff297b82 */ /* 0x000e220000000800 */
[----:B------:R-:W-:Y:S01]  /*8070*/  ISETP.LT.AND P3, PT, R145, UR5, !P0 ;  /* 0x0000000591007c0c */ /* 0x000fe2000c761270 */
[----:B------:R-:W-:Y:S01]  /*8080*/  ULDC UR5, c[0x0][0x22c] ;  /* 0x00008b0000057ab9 */ /* 0x000fe20000000800 */
[----:B------:R-:W-:Y:S01]  /*8090*/  LEA.HI.X.SX32 R7, R31, R32, 0x1, P6 ;  /* 0x000000201f077211 */ /* 0x000fe200030f0eff */
[----:B----4-:R-:W-:Y:S01]  /*80a0*/  IMAD R31, R39, 0x2, R30 ;  /* 0x00000002271f7824 */ /* 0x010fe200078e021e */
[----:B------:R2:W-:Y:S03]  /*80b0*/  @P5 STG.E.U8 desc[UR12][R28.64], R37 ;  /* 0x000000251c005986 */ /* 0x0005e6000c10110c */
[----:B------:R-:W3:Y:S01]  /*80c0*/  LDC R39, c[0x0][0x248] ;  /* 0x00009200ff277b82 */ /* 0x000ee20000000800 */
[----:B------:R-:W-:-:S02]  /*80d0*/  PRMT R35, R9, 0x7770, RZ ;  /* 0x0000777009237816 */ /* 0x000fc400000000ff */
[----:B------:R-:W-:Y:S01]  /*80e0*/  ISETP.LT.AND P2, PT, R144, UR5, !P0 ;  /* 0x0000000590007c0c */ /* 0x000fe2000c741270 */
[----:B------:R-:W-:Y:S01]  /*80f0*/  ULDC UR5, c[0x0][0x22c] ;  /* 0x00008b0000057ab9 */ /* 0x000fe20000000800 */
[----:B------:R-:W-:-:S03]  /*8100*/  PRMT R33, R10, 0x7770, RZ ;  /* 0x000077700a217816 */ /* 0x000fc600000000ff */
[----:B------:R-:W4:Y:S01]  /*8110*/  LDC R36, c[0x0][0x248] ;  /* 0x00009200ff247b82 */ /* 0x000f220000000800 */
[CC--:B--2---:R-:W-:Y:S01]  /*8120*/  IADD3 R28, P6, R30.reuse, R3.reuse, RZ ;  /* 0x000000031e1c7210 */ /* 0x0c4fe20007fde0ff */
[----:B------:R2:W-:Y:S01]  /*8130*/  @P4 STG.E.U8 desc[UR12][R4.64], R35 ;  /* 0x0000002304004986 */ /* 0x0005e2000c10110c */
[----:B------:R-:W-:Y:S01]  /*8140*/  ISETP.LT.AND P5, PT, R143, UR5, !P0 ;  /* 0x000000058f007c0c */ /* 0x000fe2000c7a1270 */
[----:B------:R-:W-:Y:S01]  /*8150*/  ULDC UR5, c[0x0][0x22c] ;  /* 0x00008b0000057ab9 */ /* 0x000fe20000000800 */
[----:B------:R-:W-:Y:S01]  /*8160*/  LEA.HI.X.SX32 R29, R30, R32, 0x1, P6 ;  /* 0x000000201e1d7211 */ /* 0x000fe200030f0eff */
[----:B-1----:R-:W-:Y:S01]  /*8170*/  IMAD R30, R34, 0x2, R31 ;  /* 0x00000002221e7824 */ /* 0x002fe200078e021f */
[----:B------:R-:W-:Y:S01]  /*8180*/  ISETP.LT.AND P4, PT, R142, UR5, !P0 ;  /* 0x000000058e007c0c */ /* 0x000fe2000c781270 */
[----:B------:R1:W-:Y:S01]  /*8190*/  @P3 STG.E.U8 desc[UR12][R6.64], R33 ;  /* 0x0000002106003986 */ /* 0x0003e2000c10110c */
[----:B------:R-:W-:Y:S01]  /*81a0*/  PRMT R37, R11, 0x7770, RZ ;  /* 0x000077700b257816 */ /* 0x000fe200000000ff */
[----:B------:R-:W-:Y:S01]  /*81b0*/  ULDC UR5, c[0x0][0x22c] ;  /* 0x00008b0000057ab9 */ /* 0x000fe20000000800 */
[----:B------:R-:W5:Y:S01]  /*81c0*/  LDC R34, c[0x0][0x248] ;  /* 0x00009200ff227b82 */ /* 0x000f620000000800 */
[----:B--2---:R-:W-:-:S04]  /*81d0*/  IADD3 R4, P6, R31, R3, RZ ;  /* 0x000000031f047210 */ /* 0x004fc80007fde0ff */
[-C--:B------:R-:W-:Y:S02]  /*81e0*/  LEA.HI.X.SX32 R5, R31, R32.reuse, 0x1, P6 ;  /* 0x000000201f057211 */ /* 0x080fe400030f0eff */
[-C--:B-1----:R-:W-:Y:S02]  /*81f0*/  IADD3 R6, P6, R30, R3.reuse, RZ ;  /* 0x000000031e067210 */ /* 0x082fe40007fde0ff */
[----:B------:R-:W-:Y:S01]  /*8200*/  PRMT R35, R8, 0x7771, RZ ;  /* 0x0000777108237816 */ /* 0x000fe200000000ff */
[----:B------:R1:W-:Y:S01]  /*8210*/  @P2 STG.E.U8 desc[UR12][R28.64], R37 ;  /* 0x000000251c002986 */ /* 0x0003e2000c10110c */
[----:B------:R-:W-:Y:S01]  /*8220*/  LEA.HI.X.SX32 R7, R30, R32, 0x1, P6 ;  /* 0x000000201e077211 */ /* 0x000fe200030f0eff */
[----:B0-----:R-:W-:Y:S01]  /*8230*/  IMAD R30, R41, 0x2, R30 ;  /* 0x00000002291e7824 */ /* 0x001fe200078e021e */
[----:B------:R-:W-:Y:S01]  /*8240*/  PRMT R33, R9, 0x7771, RZ ;  /* 0x0000777109217816 */ /* 0x000fe200000000ff */
[----:B------:R0:W-:Y:S01]  /*8250*/  @P5 STG.E.U8 desc[UR12][R4.64], R35 ;  /* 0x0000002304005986 */ /* 0x0001e2000c10110c */
[----:B------:R-:W-:Y:S01]  /*8260*/  ISETP.LT.AND P3, PT, R141, UR5, !P0 ;  /* 0x000000058d007c0c */ /* 0x000fe2000c761270 */
[----:B------:R-:W-:Y:S01]  /*8270*/  ULDC UR5, c[0x0][0x22c] ;  /* 0x00008b0000057ab9 */ /* 0x000fe20000000800 */
[----:B---3--:R-:W-:Y:S01]  /*8280*/  IMAD R31, R39, 0x2, R30 ;  /* 0x00000002271f7824 */ /* 0x008fe200078e021e */
[----:B------:R2:W-:Y:S01]  /*8290*/  @P4 STG.E.U8 desc[UR12][R6.64], R33 ;  /* 0x0000002106004986 */ /* 0x0005e2000c10110c */
[----:B-1----:R-:W1:Y:S01]  /*82a0*/  LDC R37, c[0x0][0x248] ;  /* 0x00009200ff257b82 */ /* 0x002e620000000800 */
[----:B------:R-:W-:-:S02]  /*82b0*/  IADD3 R28, P4, R30, R3, RZ ;  /* 0x000000031e1c7210 */ /* 0x000fc40007f9e0ff */
[----:B------:R-:W-:Y:S01]  /*82c0*/  ISETP.LT.AND P2, PT, R140, UR5, !P0 ;  /* 0x000000058c007c0c */ /* 0x000fe2000c741270 */
[----:B------:R-:W-:Y:S01]  /*82d0*/  ULDC UR5, c[0x0][0x22c] ;  /* 0x00008b0000057ab9 */ /* 0x000fe20000000800 */
[----:B------:R-:W-:-:S03]  /*82e0*/  LEA.HI.X.SX32 R29, R30, R32, 0x1, P4 ;  /* 0x000000201e1d7211 */ /* 0x000fc600020f0eff */
[----:B------:R-:W3:Y:S01]  /*82f0*/  LDC R39, c[0x0][0x248] ;  /* 0x00009200ff277b82 */ /* 0x000ee20000000800 */
[C---:B0-----:R-:W-:Y:S02]  /*8300*/  IADD3 R4, P4, R31.reuse, R3, RZ ;  /* 0x000000031f047210 */ /* 0x041fe40007f9e0ff */
[----:B------:R-:W-:Y:S01]  /*8310*/  PRMT R35, R10, 0x7771, RZ ;  /* 0x000077710a237816 */ /* 0x000fe200000000ff */
[----:B----4-:R-:W-:Y:S01]  /*8320*/  IMAD R30, R36, 0x2, R31 ;  /* 0x00000002241e7824 */ /* 0x010fe200078e021f */
[----:B------:R-:W-:Y:S02]  /*8330*/  LEA.HI.X.SX32 R5, R31, R32, 0x1, P4 ;  /* 0x000000201f057211 */ /* 0x000fe400020f0eff */
[----:B--2---:R-:W-:Y:S01]  /*8340*/  PRMT R33, R11, 0x7771, RZ ;  /* 0x000077710b217816 */ /* 0x004fe200000000ff */
[----:B------:R-:W0:Y:S01]  /*8350*/  LDC R41, c[0x0][0x248] ;  /* 0x00009200ff297b82 */ /* 0x000e220000000800 */
[----:B------:R-:W-:Y:S01]  /*8360*/  ISETP.LT.AND P5, PT, R139, UR5, !P0 ;  /* 0x000000058b007c0c */ /* 0x000fe2000c7a1270 */
[----:B------:R3:W-:Y:S01]  /*8370*/  @P3 STG.E.U8 desc[UR12][R28.64], R35 ;  /* 0x000000231c003986 */ /* 0x0007e2000c10110c */
[----:B------:R-:W-:Y:S01]  /*8380*/  PRMT R31, R8, 0x7772, RZ ;  /* 0x00007772081f7816 */ /* 0x000fe200000000ff */
[----:B------:R-:W-:-:S02]  /*8390*/  ULDC UR5, c[0x0][0x22c] ;  /* 0x00008b0000057ab9 */ /* 0x000fc40000000800 */
[----:B------:R2:W-:Y:S01]  /*83a0*/  @P2 STG.E.U8 desc[UR12][R4.64], R33 ;  /* 0x0000002104002986 */ /* 0x0005e2000c10110c */
[CC--:B------:R-:W-:Y:S01]  /*83b0*/  IADD3 R6, P2, R30.reuse, R3.reuse, RZ ;  /* 0x000000031e067210 */ /* 0x0c0fe20007f5e0ff */
[----:B------:R-:W4:Y:S03]  /*83c0*/  LDC R36, c[0x0][0x248] ;  /* 0x00009200ff247b82 */ /* 0x000f260000000800 */
[-C--:B------:R-:W-:Y:S01]  /*83d0*/  LEA.HI.X.SX32 R7, R30, R32.reuse, 0x1, P2 ;  /* 0x000000201e077211 */ /* 0x080fe200010f0eff */
[----:B-1----:R-:W-:Y:S01]  /*83e0*/  IMAD R30, R37, 0x2, R30 ;  /* 0x00000002251e7824 */ /* 0x002fe200078e021e */
[----:B------:R-:W-:Y:S01]  /*83f0*/  ISETP.LT.AND P6, PT, R138, UR5, !P0 ;  /* 0x000000058a007c0c */ /* 0x000fe2000c7c1270 */
[----:B------:R-:W-:Y:S02]  /*8400*/  ULDC UR5, c[0x0][0x22c] ;  /* 0x00008b0000057ab9 */ /* 0x000fe40000000800 */
[----:B------:R0:W-:Y:S01]  /*8410*/  @P5 STG.E.U8 desc[UR12][R6.64], R31 ;  /* 0x0000001f06005986 */ /* 0x0001e2000c10110c */
[----:B---3--:R-:W-:Y:S01]  /*8420*/  IMAD R29, R39, 0x2, R30 ;  /* 0x00000002271d7824 */ /* 0x008fe200078e021e */
[C---:B--2---:R-:W-:Y:S01]  /*8430*/  IADD3 R4, P5, R30.reuse, R3, RZ ;  /* 0x000000031e047210 */ /* 0x044fe20007fbe0ff */
[----:B------:R-:W1:Y:S01]  /*8440*/  LDC R39, c[0x0][0x248] ;  /* 0x00009200ff277b82 */ /* 0x000e620000000800 */
[----:B------:R-:W-:Y:S01]  /*8450*/  ISETP.LT.AND P4, PT, R137, UR5, !P0 ;  /* 0x0000000589007c0c */ /* 0x000fe2000c781270 */
[----:B------:R-:W-:Y:S01]  /*8460*/  ULDC UR5, c[0x0][0x22c] ;  /* 0x00008b0000057ab9 */ /* 0x000fe20000000800 */
[----:B------:R-:W-:-:S02]  /*8470*/  LEA.HI.X.SX32 R5, R30, R32, 0x1, P5 ;  /* 0x000000201e057211 */ /* 0x000fc400028f0eff */
[-C--:B------:R-:W-:Y:S01]  /*8480*/  IADD3 R28, P5, R29, R3.reuse, RZ ;  /* 0x000000031d1c7210 */ /* 0x080fe20007fbe0ff */
[----:B-----5:R-:W-:Y:S01]  /*8490*/  IMAD R30, R34, 0x2, R29 ;  /* 0x00000002221e7824 */ /* 0x020fe200078e021d */
[----:B------:R-:W-:Y:S01]  /*84a0*/  PRMT R37, R9, 0x7772, RZ ;  /* 0x0000777209257816 */ /* 0x000fe200000000ff */
[----:B------:R-:W2:Y:S01]  /*84b0*/  LDC R34, c[0x0][0x248] ;  /* 0x00009200ff227b82 */ /* 0x000ea20000000800 */
[----:B------:R-:W-:Y:S02]  /*84c0*/  PRMT R35, R10, 0x7772, RZ ;  /* 0x000077720a237816 */ /* 0x000fe400000000ff */
[-C--:B------:R-:W-:Y:S01]  /*84d0*/  LEA.HI.X.SX32 R29, R29, R32.reuse, 0x1, P5 ;  /* 0x000000201d1d7211 */ /* 0x080fe200028f0eff */
[----:B------:R3:W-:Y:S04]  /*84e0*/  @P6 STG.E.U8 desc[UR12][R4.64], R37 ;  /* 0x0000002504006986 */ /* 0x0007e8000c10110c */
[----:B------:R5:W-:Y:S01]  /*84f0*/  @P4 STG.E.U8 desc[UR12][R28.64], R35 ;  /* 0x000000231c004986 */ /* 0x000be2000c10110c */
[----:B------:R-:W-:Y:S01]  /*8500*/  ISETP.LT.AND P2, PT, R136, UR5, !P0 ;  /* 0x0000000588007c0c */ /* 0x000fe2000c741270 */
[----:B0-----:R-:W-:Y:S01]  /*8510*/  IMAD R31, R41, 0x2, R30 ;  /* 0x00000002291f7824 */ /* 0x001fe200078e021e */
[CC--:B------:R-:W-:Y:S01]  /*8520*/  IADD3 R6, P6, R30.reuse, R3.reuse, RZ ;  /* 0x000000031e067210 */ /* 0x0c0fe20007fde0ff */
[----:B------:R-:W-:Y:S01]  /*8530*/  ULDC UR5, c[0x0][0x22c] ;  /* 0x00008b0000057ab9 */ /* 0x000fe20000000800 */
[----:B------:R-:W-:Y:S01]  /*8540*/  ISETP.LT.AND P3, PT, R135, UR6, !P0 ;  /* 0x0000000687007c0c */ /* 0x000fe2000c761270 */
[----:B------:R-:W-:Y:S01]  /*8550*/  ULDC UR6, c[0x0][0x22c] ;  /* 0x00008b0000067ab9 */ /* 0x000fe20000000800 */
[----:B------:R-:W-:Y:S01]  /*8560*/  PRMT R33, R11, 0x7772, RZ ;  /* 0x000077720b217816 */ /* 0x000fe200000000ff */
[----:B---3--:R-:W0:Y:S08]  /*8570*/  LDC R37, c[0x0][0x248] ;  /* 0x00009200ff257b82 */ /* 0x008e300000000800 */
[----:B-----5:R-:W3:Y:S01]  /*8580*/  LDC R28, c[0x0][0x248] ;  /* 0x00009200ff1c7b82 */ /* 0x020ee20000000800 */
[----:B------:R-:W-:Y:S01]  /*8590*/  LEA.HI.X.SX32 R7, R30, R32, 0x1, P6 ;  /* 0x000000201e077211 */ /* 0x000fe200030f0eff */
[----:B----4-:R-:W-:Y:S01]  /*85a0*/  IMAD R5, R36, 0x2, R31 ;  /* 0x0000000224057824 */ /* 0x010fe200078e021f */
[----:B------:R-:W-:-:S02]  /*85b0*/  IADD3 R30, P6, R31, R3, RZ ;  /* 0x000000031f1e7210 */ /* 0x000fc40007fde0ff */
[----:B------:R-:W-:Y:S02]  /*85c0*/  ISETP.LT.AND P5, PT, R134, UR5, !P0 ;  /* 0x0000000586007c0c */ /* 0x000fe4000c7a1270 */
[----:B------:R-:W-:Y:S01]  /*85d0*/  PRMT R29, R8, 0x7773, RZ ;  /* 0x00007773081d7816 */ /* 0x000fe200000000ff */
[----:B------:R-:W4:Y:S01]  /*85e0*/  LDC R35, c[0x0][0x248] ;  /* 0x00009200ff237b82 */ /* 0x000f220000000800 */
[-C--:B------:R-:W-:Y:S01]  /*85f0*/  LEA.HI.X.SX32 R31, R31, R32.reuse, 0x1, P6 ;  /* 0x000000201f1f7211 */ /* 0x080fe200030f0eff */
[----:B------:R5:W-:Y:S01]  /*8600*/  @P2 STG.E.U8 desc[UR12][R6.64], R33 ;  /* 0x0000002106002986 */ /* 0x000be2000c10110c */
[C---:B------:R-:W-:Y:S01]  /*8610*/  IADD3 R4, P6, R5.reuse, R3, RZ ;  /* 0x0000000305047210 */ /* 0x040fe20007fde0ff */
[----:B------:R-:W-:Y:S01]  /*8620*/  IMAD R8, R38, 0x2, R5 ;  /* 0x0000000226087824 */ /* 0x000fe200078e0205 */
[----:B------:R-:W-:Y:S02]  /*8630*/  ULDC UR5, c[0x0][0x22c] ;  /* 0x00008b0000057ab9 */ /* 0x000fe40000000800 */
[----:B------:R-:W-:Y:S01]  /*8640*/  LEA.HI.X.SX32 R5, R5, R32, 0x1, P6 ;  /* 0x0000002005057211 */ /* 0x000fe200030f0eff */
[----:B------:R2:W-:Y:S01]  /*8650*/  @P3 STG.E.U8 desc[UR12][R30.64], R29 ;  /* 0x0000001d1e003986 */ /* 0x0005e2000c10110c */
[----:B-----5:R-:W-:Y:S01]  /*8660*/  PRMT R33, R9, 0x7773, RZ ;  /* 0x0000777309217816 */ /* 0x020fe200000000ff */
[----:B-1----:R-:W-:-:S04]  /*8670*/  IMAD R9, R39, 0x2, R8 ;  /* 0x0000000227097824 */ /* 0x002fc800078e0208 */
[----:B------:R3:W-:Y:S01]  /*8680*/  @P5 STG.E.U8 desc[UR12][R4.64], R33 ;  /* 0x0000002104005986 */ /* 0x0007e2000c10110c */
[----:B------:R-:W-:Y:S01]  /*8690*/  IADD3 R6, P5, R8, R3, RZ ;  /* 0x0000000308067210 */ /* 0x000fe20007fbe0ff */
[----:B--2---:R-:W1:Y:S01]  /*86a0*/  LDC R30, c[0x0][0x248] ;  /* 0x00009200ff1e7b82 */ /* 0x004e620000000800 */
[----:B------:R-:W-:Y:S01]  /*86b0*/  ISETP.LT.AND P4, PT, R133, UR5, !P0 ;  /* 0x0000000585007c0c */ /* 0x000fe2000c781270 */
[----:B------:R-:W-:Y:S01]  /*86c0*/  ULDC UR5, c[0x0][0x22c] ;  /* 0x00008b0000057ab9 */ /* 0x000fe20000000800 */
[----:B---3--:R-:W-:-:S05]  /*86d0*/  IMAD R5, R28, 0x2, R9 ;  /* 0x000000021c057824 */ /* 0x008fca00078e0209 */
[----:B------:R-:W2:Y:S01]  /*86e0*/  LDC R28, c[0x0][0x248] ;  /* 0x00009200ff1c7b82 */ /* 0x000ea20000000800 */
[-C--:B------:R-:W-:Y:S02]  /*86f0*/  LEA.HI.X.SX32 R7, R8, R32.reuse, 0x1, P5 ;  /* 0x0000002008077211 */ /* 0x080fe400028f0eff */
[CC--:B------:R-:W-:Y:S02]  /*8700*/  IADD3 R8, P6, R9.reuse, R3.reuse, RZ ;  /* 0x0000000309087210 */ /* 0x0c0fe40007fde0ff */
[----:B------:R-:W-:Y:S01]  /*8710*/  ISETP.LT.AND P2, PT, R132, UR5, !P0 ;  /* 0x0000000584007c0c */ /* 0x000fe2000c741270 */
[----:B------:R-:W-:Y:S01]  /*8720*/  ULDC UR5, c[0x0][0x22c] ;  /* 0x00008b0000057ab9 */ /* 0x000fe20000000800 */
[----:B------:R-:W-:Y:S01]  /*8730*/  PRMT R31, R10, 0x7773, RZ ;  /* 0x000077730a1f7816 */ /* 0x000fe200000000ff */
[----:B------:R-:W-:Y:S01]  /*8740*/  IMAD R10, R34, 0x2, R5 ;  /* 0x00000002220a7824 */ /* 0x000fe200078e0205 */
[-C--:B------:R-:W-:Y:S01]  /*8750*/  LEA.HI.X.SX32 R9, R9, R32.reuse, 0x1, P6 ;  /* 0x0000002009097211 */ /* 0x080fe200030f0eff */
[----:B------:R-:W3:Y:S01]  /*8760*/  LDC R34, c[0x0][0x248] ;  /* 0x00009200ff227b82 */ /* 0x000ee20000000800 */
[----:B------:R-:W-:Y:S01]  /*8770*/  IADD3 R4, P6, R5, R3, RZ ;  /* 0x0000000305047210 */ /* 0x000fe20007fde0ff */
[----:B------:R5:W-:Y:S01]  /*8780*/  @P4 STG.E.U8 desc[UR12][R6.64], R31 ;  /* 0x0000001f06004986 */ /* 0x000be2000c10110c */
[----:B------:R-:W-:Y:S01]  /*8790*/  PRMT R29, R11, 0x7773, RZ ;  /* 0x000077730b1d7816 */ /* 0x000fe200000000ff */
[----:B----4-:R-:W-:Y:S01]  /*87a0*/  IMAD R11, R35, 0x2, R10 ;  /* 0x00000002230b7824 */ /* 0x010fe200078e020a */
[----:B------:R-:W-:-:S02]  /*87b0*/  LEA.HI.X.SX32 R5, R5, R32, 0x1, P6 ;  /* 0x0000002005057211 */ /* 0x000fc400030f0eff */
[----:B------:R-:W-:Y:S01]  /*87c0*/  ISETP.LT.AND P3, PT, R131, UR5, !P0 ;  /* 0x0000000583007c0c */ /* 0x000fe2000c761270 */
[----:B------:R-:W-:Y:S01]  /*87d0*/  ULDC UR5, c[0x0][0x22c] ;  /* 0x00008b0000057ab9 */ /* 0x000fe20000000800 */
[----:B------:R4:W-:Y:S01]  /*87e0*/  @P2 STG.E.U8 desc[UR12][R8.64], R29 ;  /* 0x0000001d08002986 */ /* 0x0009e2000c10110c */
[----:B------:R-:W3:Y:S01]  /*87f0*/  LDC R35, c[0x0][0x248] ;  /* 0x00009200ff237b82 */ /* 0x000ee20000000800 */
[-C--:B-----5:R-:W-:Y:S02]  /*8800*/  IADD3 R6, P6, R10, R3.reuse, RZ ;  /* 0x000000030a067210 */ /* 0x0a0fe40007fde0ff */
[----:B------:R-:W-:Y:S01]  /*8810*/  ISETP.LT.AND P5, PT, R130, UR5, !P0 ;  /* 0x0000000582007c0c */ /* 0x000fe2000c7a1270 */
[----:B------:R-:W-:Y:S01]  /*8820*/  ULDC UR5, c[0x0][0x22c] ;  /* 0x00008b0000057ab9 */ /* 0x000fe20000000800 */
[----:B------:R-:W-:Y:S01]  /*8830*/  LEA.HI.X.SX32 R7, R10, R32, 0x1, P6 ;  /* 0x000000200a077211 */ /* 0x000fe200030f0eff */
[----:B--2---:R-:W-:Y:S01]  /*8840*/  IMAD R10, R28, 0x2, R11 ;  /* 0x000000021c0a7824 */ /* 0x004fe200078e020b */
[----:B----4-:R-:W-:Y:S01]  /*8850*/  IADD3 R8, P6, R11, R3, RZ ;  /* 0x000000030b087210 */ /* 0x010fe20007fde0ff */
[----:B------:R-:W2:Y:S01]  /*8860*/  LDC R28, c[0x0][0x248] ;  /* 0x00009200ff1c7b82 */ /* 0x000ea20000000800 */
[----:B------:R-:W-:-:S02]  /*8870*/  PRMT R33, R12, 0x7770, RZ ;  /* 0x000077700c217816 */ /* 0x000fc400000000ff */
[----:B------:R-:W-:Y:S01]  /*8880*/  LEA.HI.X.SX32 R9, R11, R32, 0x1, P6 ;  /* 0x000000200b097211 */ /* 0x000fe200030f0eff */
[----:B0-----:R-:W-:Y:S01]  /*8890*/  IMAD R11, R37, 0x2, R10 ;  /* 0x00000002250b7824 */ /* 0x001fe200078e020a */
[----:B------:R-:W-:Y:S01]  /*88a0*/  ISETP.LT.AND P4, PT, R129, UR5, !P0 ;  /* 0x0000000581007c0c */ /* 0x000fe2000c781270 */
[----:B------:R-:W-:Y:S02]  /*88b0*/  ULDC UR5, c[0x0][0x22c] ;  /* 0x00008b0000057ab9 */ /* 0x000fe40000000800 */
[----:B------:R-:W0:Y:S01]  /*88c0*/  LDC R37, c[0x0][0x248] ;  /* 0x00009200ff257b82 */ /* 0x000e220000000800 */
[----:B------:R4:W-:Y:S01]  /*88d0*/  @P3 STG.E.U8 desc[UR12][R4.64], R33 ;  /* 0x0000002104003986 */ /* 0x0009e2000c10110c */
[----:B------:R-:W-:Y:S02]  /*88e0*/  PRMT R31, R13, 0x7770, RZ ;  /* 0x000077700d1f7816 */ /* 0x000fe400000000ff */
[----:B------:R-:W-:Y:S01]  /*88f0*/  ISETP.LT.AND P2, PT, R128, UR5, !P0 ;  /* 0x0000000580007c0c */ /* 0x000fe2000c741270 */
[----:B------:R-:W-:Y:S01]  /*8900*/  ULDC UR5, c[0x0][0x22c] ;  /* 0x00008b0000057ab9 */ /* 0x000fe20000000800 */
[----:B------:R-:W-:Y:S01]  /*8910*/  PRMT R29, R14, 0x7770, RZ ;  /* 0x000077700e1d7816 */ /* 0x000fe200000000ff */
[----:B------:R5:W-:Y:S01]  /*8920*/  @P5 STG.E.U8 desc[UR12][R6.64], R31 ;  /* 0x0000001f06005986 */ /* 0x000be2000c10110c */
[----:B------:R-:W-:Y:S01]  /*8930*/  ISETP.LT.AND P3, PT, R127, UR5, !P0 ;  /* 0x000000057f007c0c */ /* 0x000fe2000c761270 */
[----:B------:R-:W-:Y:S01]  /*8940*/  ULDC UR5, c[0x0][0x22c] ;  /* 0x00008b0000057ab9 */ /* 0x000fe20000000800 */
[----:B----4-:R-:W-:-:S02]  /*8950*/  IADD3 R4, P6, R10, R3, RZ ;  /* 0x000000030a047210 */ /* 0x010fc40007fde0ff */
[----:B------:R-:W-:Y:S01]  /*8960*/  ISETP.LT.AND P5, PT, R126, UR5, !P0 ;  /* 0x000000057e007c0c */ /* 0x000fe2000c7a1270 */
[----:B------:R4:W-:Y:S01]  /*8970*/  @P4 STG.E.U8 desc[UR12][R8.64], R29 ;  /* 0x0000001d08004986 */ /* 0x0009e2000c10110c */
[-C--:B------:R-:W-:Y:S01]  /*8980*/  LEA.HI.X.SX32 R5, R10, R32.reuse, 0x1, P6 ;  /* 0x000000200a057211 */ /* 0x080fe200030f0eff */
[----:B-1----:R-:W-:Y:S01]  /*8990*/  IMAD R10, R30, 0x2, R11 ;  /* 0x000000021e0a7824 */ /* 0x002fe200078e020b */
[----:B-----5:R-:W-:Y:S01]  /*89a0*/  IADD3 R6, P6, R11, R3, RZ ;  /* 0x000000030b067210 */ /* 0x020fe20007fde0ff */
[----:B------:R-:W-:Y:S01]  /*89b0*/  ULDC UR5, c[0x0][0x22c] ;  /* 0x00008b0000057ab9 */ /* 0x000fe20000000800 */
[----:B------:R-:W-:Y:S01]  /*89c0*/  PRMT R33, R15, 0x7770, RZ ;  /* 0x000077700f217816 */ /* 0x000fe200000000ff */
[----:B------:R-:W1:Y:S01]  /*89d0*/  LDC R30, c[0x0][0x248] ;  /* 0x00009200ff1e7b82 */ /* 0x000e620000000800 */
[----:B------:R-:W-:Y:S02]  /*89e0*/  LEA.HI.X.SX32 R7, R11, R32, 0x1, P6 ;  /* 0x000000200b077211 */ /* 0x000fe400030f0eff */
[----:B------:R-:W-:-:S02]  /*89f0*/  PRMT R31, R12, 0x7771, RZ ;  /* 0x000077710c1f7816 */ /* 0x000fc400000000ff */
[CC--:B----4-:R-:W-:Y:S01]  /*8a00*/  IADD3 R8, P6, R10.reuse, R3.reuse, RZ ;  /* 0x000000030a087210 */ /* 0x0d0fe20007fde0ff */
[----:B------:R4:W-:Y:S01]  /*8a10*/  @P2 STG.E.U8 desc[UR12][R4.64], R33 ;  /* 0x0000002104002986 */ /* 0x0009e2000c10110c */
[----:B------:R-:W-:Y:S02]  /*8a20*/  PRMT R29, R13, 0x7771, RZ ;  /* 0x000077710d1d7816 */ /* 0x000fe400000000ff */
[----:B------:R-:W-:Y:S01]  /*8a30*/  LEA.HI.X.SX32 R9, R10, R32, 0x1, P6 ;  /* 0x000000200a097211 */ /* 0x000fe200030f0eff */
[----:B---3--:R-:W-:Y:S01]  /*8a40*/  IMAD R10, R35, 0x2, R10 ;  /* 0x00000002230a7824 */ /* 0x008fe200078e020a */
[----:B------:R-:W-:Y:S01]  /*8a50*/  ISETP.LT.AND P4, PT, R125, UR5, !P0 ;  /* 0x000000057d007c0c */ /* 0x000fe2000c781270 */
[----:B------:R3:W-:Y:S01]  /*8a60*/  @P3 STG.E.U8 desc[UR12][R6.64], R31 ;  /* 0x0000001f06003986 */ /* 0x0007e2000c10110c */
[----:B------:R-:W-:Y:S01]  /*8a70*/  ULDC UR5, c[0x0][0x22c] ;  /* 0x00008b0000057ab9 */ /* 0x000fe20000000800 */
[----:B0-----:R-:W-:Y:S01]  /*8a80*/  IMAD R11, R37, 0x2, R10 ;  /* 0x00000002250b7824 */ /* 0x001fe200078e020a */
[----:B------:R-:W0:Y:S01]  /*8a90*/  LDC R35, c[0x0][0x248] ;  /* 0x00009200ff237b82 */ /* 0x000e220000000800 */
[----:B------:R5:W-:Y:S01]  /*8aa0*/  @P5 STG.E.U8 desc[UR12][R8.64], R29 ;  /* 0x0000001d08005986 */ /* 0x000be2000c10110c */
[----:B------:R-:W-:Y:S01]  /*8ab0*/  ISETP.LT.AND P2, PT, R124, UR5, !P0 ;  /* 0x000000057c007c0c */ /* 0x000fe2000c741270 */
[----:B------:R-:W-:Y:S01]  /*8ac0*/  ULDC UR5, c[0x0][0x22c] ;  /* 0x00008b0000057ab9 */ /* 0x000fe20000000800 */
[----:B----4-:R-:W-:-:S04]  /*8ad0*/  IADD3 R4, P5, R10, R3, RZ ;  /* 0x000000030a047210 */ /* 0x010fc80007fbe0ff */
[----:B------:R-:W4:Y:S01]  /*8ae0*/  LDC R33, c[0x0][0x248] ;  /* 0x00009200ff217b82 */ /* 0x000f220000000800 */
[-C--:B------:R-:W-:Y:S02]  /*8af0*/  LEA.HI.X.SX32 R5, R10, R32.reuse, 0x1, P5 ;  /* 0x000000200a057211 */ /* 0x080fe400028f0eff */
[C---:B---3--:R-:W-:Y:S01]  /*8b00*/  IADD3 R6, P5, R11.reuse, R3, RZ ;  /* 0x000000030b067210 */ /* 0x048fe20007fbe0ff */
[----:B--2---:R-:W-:Y:S01]  /*8b10*/  IMAD R10, R28, 0x2, R11 ;  /* 0x000000021c0a7824 */ /* 0x004fe200078e020b */
[----:B------:R-:W-:Y:S02]  /*8b20*/  PRMT R31, R14, 0x7771, RZ ;  /* 0x000077710e1f7816 */ /* 0x000fe400000000ff */
[----:B------:R-:W-:Y:S01]  /*8b30*/  LEA.HI.X.SX32 R7, R11, R32, 0x1, P5 ;  /* 0x000000200b077211 */ /* 0x000fe200028f0eff */
[----:B------:R-:W2:Y:S01]  /*8b40*/  LDC R28, c[0x0][0x248] ;  /* 0x00009200ff1c7b82 */ /* 0x000ea20000000800 */
[----:B-----5:R-:W-:Y:S02]  /*8b50*/  PRMT R29, R15, 0x7771, RZ ;  /* 0x000077710f1d7816 */ /* 0x020fe400000000ff */
[----:B------:R-:W-:Y:S01]  /*8b60*/  ISETP.LT.AND P3, PT, R123, UR5, !P0 ;  /* 0x000000057b007c0c */ /* 0x000fe2000c761270 */
[----:B------:R-:W-:Y:S01]  /*8b70*/  @P4 STG.E.U8 desc[UR12][R4.64], R31 ;  /* 0x0000001f04004986 */ /* 0x000fe2000c10110c */
[----:B------:R-:W-:Y:S01]  /*8b80*/  PRMT R11, R12, 0x7772, RZ ;  /* 0x000077720c0b7816 */ /* 0x000fe200000000ff */
[----:B------:R-:W-:-:S02]  /*8b90*/  ULDC UR5, c[0x0][0x22c] ;  /* 0x00008b0000057ab9 */ /* 0x000fc40000000800 */
[----:B------:R0:W-:Y:S01]  /*8ba0*/  @P2 STG.E.U8 desc[UR12][R6.64], R29 ;  /* 0x0000001d06002986 */ /* 0x0001e2000c10110c */
[CC--:B------:R-:W-:Y:S01]  /*8bb0*/  IADD3 R8, P2, R10.reuse, R3.reuse, RZ ;  /* 0x000000030a087210 */ /* 0x0c0fe20007f5e0ff */
[----:B------:R-:W3:Y:S03]  /*8bc0*/  LDC R37, c[0x0][0x248] ;  /* 0x00009200ff257b82 */ /* 0x000ee60000000800 */
[----:B------:R-:W-:Y:S01]  /*8bd0*/  LEA.HI.X.SX32 R9, R10, R32, 0x1, P2 ;  /* 0x000000200a097211 */ /* 0x000fe200010f0eff */
[----:B----4-:R-:W-:Y:S01]  /*8be0*/  IMAD R10, R33, 0x2, R10 ;  /* 0x00000002210a7824 */ /* 0x010fe200078e020a */
[----:B------:R-:W-:Y:S01]  /*8bf0*/  ISETP.LT.AND P6, PT, R122, UR5, !P0 ;  /* 0x000000057a007c0c */ /* 0x000fe2000c7c1270 */
[----:B------:R-:W-:Y:S02]  /*8c00*/  ULDC UR5, c[0x0][0x22c] ;  /* 0x00008b0000057ab9 */ /* 0x000fe40000000800 */
[----:B------:R4:W-:Y:S01]  /*8c10*/  @P3 STG.E.U8 desc[UR12][R8.64], R11 ;  /* 0x0000000b08003986 */ /* 0x0009e2000c10110c */
[----:B0-----:R-:W-:Y:S01]  /*8c20*/  IMAD R7, R35, 0x2, R10 ;  /* 0x0000000223077824 */ /* 0x001fe200078e020a */
[----:B------:R-:W-:-:S02]  /*8c30*/  IADD3 R4, P3, R10, R3, RZ ;  /* 0x000000030a047210 */ /* 0x000fc40007f7e0ff */
[----:B------:R-:W-:Y:S01]  /*8c40*/  ISETP.LT.AND P4, PT, R121, UR5, !P0 ;  /* 0x0000000579007c0c */ /* 0x000fe2000c781270 */
[----:B------:R-:W-:Y:S01]  /*8c50*/  ULDC UR5, c[0x0][0x22c] ;  /* 0x00008b0000057ab9 */ /* 0x000fe20000000800 */
[-C--:B------:R-:W-:Y:S02]  /*8c60*/  LEA.HI.X.SX32 R5, R10, R32.reuse, 0x1, P3 ;  /* 0x000000200a057211 */ /* 0x080fe400018f0eff */
[-C--:B------:R-:W-:Y:S01]  /*8c70*/  IADD3 R6, P3, R7, R3.reuse, RZ ;  /* 0x0000000307067210 */ /* 0x080fe20007f7e0ff */
[----:B--2---:R-:W-:Y:S01]  /*8c80*/  IMAD R10, R28, 0x2, R7 ;  /* 0x000000021c0a7824 */ /* 0x004fe200078e0207 */
[----:B------:R-:W-:Y:S01]  /*8c90*/  PRMT R33, R13, 0x7772, RZ ;  /* 0x000077720d217816 */ /* 0x000fe200000000ff */
[----:B------:R-:W0:Y:S01]  /*8ca0*/  LDC R28, c[0x0][0x248] ;  /* 0x00009200ff1c7b82 */ /* 0x000e220000000800 */
[----:B------:R-:W-:Y:S02]  /*8cb0*/  PRMT R29, R14, 0x7772, RZ ;  /* 0x000077720e1d7816 */ /* 0x000fe400000000ff */
[----:B------:R-:W-:Y:S01]  /*8cc0*/  LEA.HI.X.SX32 R7, R7, R32, 0x1, P3 ;  /* 0x0000002007077211 */ /* 0x000fe200018f0eff */
[----:B------:R2:W-:Y:S04]  /*8cd0*/  @P6 STG.E.U8 desc[UR12][R4.64], R33 ;  /* 0x0000002104006986 */ /* 0x0005e8000c10110c */
[----:B------:R5:W-:Y:S01]  /*8ce0*/  @P4 STG.E.U8 desc[UR12][R6.64], R29 ;  /* 0x0000001d06004986 */ /* 0x000be2000c10110c */
[----:B----4-:R-:W-:Y:S01]  /*8cf0*/  IADD3 R8, P6, R10, R3, RZ ;  /* 0x000000030a087210 */ /* 0x010fe20007fde0ff */
[----:B---3--:R-:W-:Y:S01]  /*8d00*/  IMAD R11, R37, 0x2, R10 ;  /* 0x00000002250b7824 */ /* 0x008fe200078e020a */
[----:B------:R-:W-:Y:S01]  /*8d10*/  ISETP.LT.AND P5, PT, R120, UR5, !P0 ;  /* 0x0000000578007c0c */ /* 0x000fe2000c7a1270 */
[----:B------:R-:W-:Y:S01]  /*8d20*/  ULDC UR5, c[0x0][0x22c] ;  /* 0x00008b0000057ab9 */ /* 0x000fe20000000800 */
[----:B------:R-:W-:Y:S01]  /*8d30*/  ISETP.LT.AND P2, PT, R119, UR6, !P0 ;  /* 0x0000000677007c0c */ /* 0x000fe2000c741270 */
[----:B------:R-:W-:Y:S01]  /*8d40*/  ULDC UR6, c[0x0][0x22c] ;  /* 0x00008b0000067ab9 */ /* 0x000fe20000000800 */
[----:B------:R-:W-:Y:S01]  /*8d50*/  PRMT R31, R15, 0x7772, RZ ;  /* 0x000077720f1f7816 */ /* 0x000fe200000000ff */
[----:B--2---:R-:W2:Y:S01]  /*8d60*/  LDC R33, c[0x0][0x248] ;  /* 0x00009200ff217b82 */ /* 0x004ea20000000800 */
[----:B-----5:R-:W-:-:S07]  /*8d70*/  PRMT R29, R12, 0x7773, RZ ;  /* 0x000077730c1d7816 */ /* 0x020fce00000000ff */
[----:B------:R-:W3:Y:S01]  /*8d80*/  LDC R12, c[0x0][0x248] ;  /* 0x00009200ff0c7b82 */ /* 0x000ee20000000800 */
[-C--:B------:R-:W-:Y:S01]  /*8d90*/  LEA.HI.X.SX32 R9, R10, R32.reuse, 0x1, P6 ;  /* 0x000000200a097211 */ /* 0x080fe200030f0eff */
[----:B-1----:R-:W-:Y:S01]  /*8da0*/  IMAD R5, R30, 0x2, R11 ;  /* 0x000000021e057824 */ /* 0x002fe200078e020b */
[CC--:B------:R-:W-:Y:S02]  /*8db0*/  IADD3 R10, P6, R11.reuse, R3.reuse, RZ ;  /* 0x000000030b0a7210 */ /* 0x0c0fe40007fde0ff */
[----:B------:R-:W-:Y:S01]  /*8dc0*/  ISETP.LT.AND P3, PT, R118, UR5, !P0 ;  /* 0x0000000576007c0c */ /* 0x000fe2000c761270 */
[----:B------:R-:W-:Y:S01]  /*8dd0*/  IMAD R7, R34, 0x2, R5 ;  /* 0x0000000222077824 */ /* 0x000fe200078e0205 */
[-C--:B------:R-:W-:Y:S01]  /*8de0*/  LEA.HI.X.SX32 R11, R11, R32.reuse, 0x1, P6 ;  /* 0x000000200b0b7211 */ /* 0x080fe200030f0eff */
[----:B------:R-:W1:Y:S01]  /*8df0*/  LDC R30, c[0x0][0x248] ;  /* 0x00009200ff1e7b82 */ /* 0x000e620000000800 */
[----:B------:R-:W-:Y:S01]  /*8e00*/  IADD3 R4, P6, R5, R3, RZ ;  /* 0x0000000305047210 */ /* 0x000fe20007fde0ff */
[----:B------:R4:W-:Y:S01]  /*8e10*/  @P5 STG.E.U8 desc[UR12][R8.64], R31 ;  /* 0x0000001f08005986 */ /* 0x0009e2000c10110c */
[----:B------:R-:W-:Y:S01]  /*8e20*/  PRMT R13, R13, 0x7773, RZ ;  /* 0x000077730d0d7816 */ /* 0x000fe200000000ff */
[----:B------:R-:W-:Y:S01]  /*8e30*/  ULDC UR5, c[0x0][0x22c] ;  /* 0x00008b0000057ab9 */ /* 0x000fe20000000800 */
[----:B------:R-:W-:Y:S01]  /*8e40*/  LEA.HI.X.SX32 R5, R5, R32, 0x1, P6 ;  /* 0x0000002005057211 */ /* 0x000fe200030f0eff */
[----:B------:R-:W-:Y:S04]  /*8e50*/  @P2 STG.E.U8 desc[UR12][R10.64], R29 ;  /* 0x0000001d0a002986 */ /* 0x000fe8000c10110c */
[----:B------:R3:W-:Y:S01]  /*8e60*/  @P3 STG.E.U8 desc[UR12][R4.64], R13 ;  /* 0x0000000d04003986 */ /* 0x0007e2000c10110c */
[----:B----4-:R-:W4:Y:S01]  /*8e70*/  LDC R31, c[0x0][0x248] ;  /* 0x00009200ff1f7b82 */ /* 0x010f220000000800 */
[----:B0-----:R-:W-:Y:S01]  /*8e80*/  IMAD R9, R28, 0x2, R7 ;  /* 0x000000021c097824 */ /* 0x001fe200078e0207 */
[----:B------:R-:W-:Y:S01]  /*8e90*/  ISETP.LT.AND P4, PT, R117, UR5, !P0 ;  /* 0x0000000575007c0c */ /* 0x000fe2000c781270 */
[----:B------:R-:W-:-:S02]  /*8ea0*/  ULDC UR5, c[0x0][0x22c] ;  /* 0x00008b0000057ab9 */ /* 0x000fc40000000800 */
[----:B---3--:R-:W-:-:S03]  /*8eb0*/  IMAD R5, R12, 0x2, R9 ;  /* 0x000000020c057824 */ /* 0x008fc600078e0209 */
[----:B------:R-:W0:Y:S08]  /*8ec0*/  LDC R29, c[0x0][0x248] ;  /* 0x00009200ff1d7b82 */ /* 0x000e300000000800 */
[----:B------:R-:W3:Y:S01]  /*8ed0*/  LDC R12, c[0x0][0x248] ;  /* 0x00009200ff0c7b82 */ /* 0x000ee20000000800 */
[----:B------:R-:W-:Y:S02]  /*8ee0*/  IADD3 R6, P3, R7, R3, RZ ;  /* 0x0000000307067210 */ /* 0x000fe40007f7e0ff */
[----:B------:R-:W-:-:S02]  /*8ef0*/  PRMT R11, R14, 0x7773, RZ ;  /* 0x000077730e0b7816 */ /* 0x000fc400000000ff */
[-C--:B------:R-:W-:Y:S02]  /*8f00*/  IADD3 R8, P6, R9, R3.reuse, RZ ;  /* 0x0000000309087210 */ /* 0x080fe40007fde0ff */
[----:B------:R-:W-:Y:S01]  /*8f10*/  ISETP.LT.AND P5, PT, R116, UR5, !P0 ;  /* 0x0000000574007c0c */ /* 0x000fe2000c7a1270 */
[----:B------:R-:W5:Y:S01]  /*8f20*/  LDC R14, c[0x0][0x248] ;  /* 0x00009200ff0e7b82 */ /* 0x000f620000000800 */
[----:B------:R-:W-:Y:S01]  /*8f30*/  ULDC UR5, c[0x0][0x22c] ;  /* 0x00008b0000057ab9 */ /* 0x000fe20000000800 */
[-C--:B------:R-:W-:Y:S01]  /*8f40*/  LEA.HI.X.SX32 R7, R7, R32.reuse, 0x1, P3 ;  /* 0x0000002007077211 */ /* 0x080fe200018f0eff */
[----:B-1----:R-:W-:Y:S01]  /*8f50*/  IMAD R10, R30, 0x2, R5 ;  /* 0x000000021e0a7824 */ /* 0x002fe200078e0205 */
[-C--:B------:R-:W-:Y:S02]  /*8f60*/  LEA.HI.X.SX32 R9, R9, R32.reuse, 0x1, P6 ;  /* 0x0000002009097211 */ /* 0x080fe400030f0eff */
[----:B------:R-:W-:Y:S02]  /*8f70*/  IADD3 R4, P6, R5, R3, RZ ;  /* 0x0000000305047210 */ /* 0x000fe40007fde0ff */
[----:B------:R-:W-:Y:S01]  /*8f80*/  ISETP.LT.AND P2, PT, R115, UR5, !P0 ;  /* 0x0000000573007c0c */ /* 0x000fe2000c741270 */
[----:B------:R-:W-:Y:S01]  /*8f90*/  ULDC UR5, c[0x0][0x22c] ;  /* 0x00008b0000057ab9 */ /* 0x000fe20000000800 */
[----:B------:R-:W-:Y:S01]  /*8fa0*/  PRMT R15, R15, 0x7773, RZ ;  /* 0x000077730f0f7816 */ /* 0x000fe200000000ff */
[----:B------:R1:W-:Y:S01]  /*8fb0*/  @P4 STG.E.U8 desc[UR12][R6.64], R11 ;  /* 0x0000000b06004986 */ /* 0x0003e2000c10110c */
[----:B------:R-:W-:Y:S01]  /*8fc0*/  LEA.HI.X.SX32 R5, R5, R32, 0x1, P6 ;  /* 0x0000002005057211 */ /* 0x000fe200030f0eff */
[----:B------:R-:W2:Y:S01]  /*8fd0*/  LDC R28, c[0x0][0x248] ;  /* 0x00009200ff1c7b82 */ /* 0x000ea20000000800 */
[----:B------:R-:W-:Y:S01]  /*8fe0*/  ISETP.LT.AND P3, PT, R114, UR5, !P0 ;  /* 0x0000000572007c0c */ /* 0x000fe2000c761270 */
[----:B------:R-:W-:Y:S01]  /*8ff0*/  ULDC UR5, c[0x0][0x22c] ;  /* 0x00008b0000057ab9 */ /* 0x000fe20000000800 */
[----:B------:R3:W-:Y:S01]  /*9000*/  @P5 STG.E.U8 desc[UR12][R8.64], R15 ;  /* 0x0000000f08005986 */ /* 0x0007e2000c10110c */
[----:B------:R-:W-:-:S02]  /*9010*/  PRMT R13, R16, 0x7770, RZ ;  /* 0x00007770100d7816 */ /* 0x000fc400000000ff */
[CC--:B-1----:R-:W-:Y:S01]  /*9020*/  IADD3 R6, P6, R10.reuse, R3.reuse, RZ ;  /* 0x000000030a067210 */ /* 0x0c2fe20007fde0ff */
[----:B----4-:R-:W-:Y:S02]  /*9030*/  IMAD R11, R31, 0x2, R10 ;  /* 0x000000021f0b7824 */ /* 0x010fe400078e020a */
[----:B------:R-:W1:Y:S01]  /*9040*/  LDC R31, c[0x0][0x248] ;  /* 0x00009200ff1f7b82 */ /* 0x000e620000000800 */
[-C--:B------:R-:W-:Y:S01]  /*9050*/  LEA.HI.X.SX32 R7, R10, R32.reuse, 0x1, P6 ;  /* 0x000000200a077211 */ /* 0x080fe200030f0eff */
[----:B---3--:R-:W-:Y:S01]  /*9060*/  IMAD R10, R12, 0x2, R11 ;  /* 0x000000020c0a7824 */ /* 0x008fe200078e020b */
[-C--:B------:R-:W-:Y:S02]  /*9070*/  IADD3 R8, P6, R11, R3.reuse, RZ ;  /* 0x000000030b087210 */ /* 0x080fe40007fde0ff */
[----:B------:R-:W-:Y:S01]  /*9080*/  ISETP.LT.AND P4, PT, R113, UR5, !P0 ;  /* 0x0000000571007c0c */ /* 0x000fe2000c781270 */
[----:B------:R-:W-:Y:S01]  /*9090*/  ULDC UR5, c[0x0][0x22c] ;  /* 0x00008b0000057ab9 */ /* 0x000fe20000000800 */
[----:B------:R3:W-:Y:S01]  /*90a0*/  @P2 STG.E.U8 desc[UR12][R4.64], R13 ;  /* 0x0000000d04002986 */ /* 0x0007e2000c10110c */
[----:B------:R-:W-:Y:S01]  /*90b0*/  PRMT R15, R17, 0x7770, RZ ;  /* 0x00007770110f7816 */ /* 0x000fe200000000ff */
[----:B------:R-:W4:Y:S01]  /*90c0*/  LDC R12, c[0x0][0x248] ;  /* 0x00009200ff0c7b82 */ /* 0x000f220000000800 */
[----:B------:R-:W-:Y:S01]  /*90d0*/  LEA.HI.X.SX32 R9, R11, R32, 0x1, P6 ;  /* 0x000000200b097211 */ /* 0x000fe200030f0eff */
[----:B0-----:R-:W-:Y:S01]  /*90e0*/  IMAD R11, R29, 0x2, R10 ;  /* 0x000000021d0b7824 */ /* 0x001fe200078e020a */
[----:B------:R-:W-:Y:S01]  /*90f0*/  ISETP.LT.AND P5, PT, R112, UR5, !P0 ;  /* 0x0000000570007c0c */ /* 0x000fe2000c7a1270 */
[----:B------:R-:W-:Y:S01]  /*9100*/  ULDC UR5, c[0x0][0x22c] ;  /* 0x00008b0000057ab9 */ /* 0x000fe20000000800 */
[----:B------:R0:W-:Y:S01]  /*9110*/  @P3 STG.E.U8 desc[UR12][R6.64], R15 ;  /* 0x0000000f06003986 */ /* 0x0001e2000c10110c */
[----:B------:R-:W-:Y:S01]  /*9120*/  ISETP.LT.AND P2, PT, R111, UR5, !P0 ;  /* 0x000000056f007c0c */ /* 0x000fe2000c741270 */
[----:B------:R-:W-:Y:S01]  /*9130*/  ULDC UR5, c[0x0][0x22c] ;  /* 0x00008b0000057ab9 */ /* 0x000fe20000000800 */
[----:B---3--:R-:W-:-:S02]  /*9140*/  IADD3 R4, P6, R10, R3, RZ ;  /* 0x000000030a047210 */ /* 0x008fc40007fde0ff */
[----:B------:R-:W-:Y:S02]  /*9150*/  PRMT R13, R18, 0x7770, RZ ;  /* 0x00007770120d7816 */ /* 0x000fe400000000ff */
[-C--:B------:R-:W-:Y:S01]  /*9160*/  LEA.HI.X.SX32 R5, R10, R32.reuse, 0x1, P6 ;  /* 0x000000200a057211 */ /* 0x080fe200030f0eff */
[----:B-----5:R-:W-:Y:S01]  /*9170*/  IMAD R10, R14, 0x2, R11 ;  /* 0x000000020e0a7824 */ /* 0x020fe200078e020b */
[----:B------:R-:W-:Y:S01]  /*9180*/  ISETP.LT.AND P3, PT, R110, UR5, !P0 ;  /* 0x000000056e007c0c */ /* 0x000fe2000c761270 */
[----:B------:R3:W-:Y:S01]  /*9190*/  @P4 STG.E.U8 desc[UR12][R8.64], R13 ;  /* 0x0000000d08004986 */ /* 0x0007e2000c10110c */
[----:B0-----:R-:W-:Y:S01]  /*91a0*/  IADD3 R6, P6, R11, R3, RZ ;  /* 0x000000030b067210 */ /* 0x001fe20007fde0ff */
[----:B------:R-:W-:Y:S01]  /*91b0*/  ULDC UR5, c[0x0][0x22c] ;  /* 0x00008b0000057ab9 */ /* 0x000fe20000000800 */
[----:B------:R-:W-:Y:S01]  /*91c0*/  PRMT R29, R19, 0x7770, RZ ;  /* 0x00007770131d7816 */ /* 0x000fe200000000ff */
[----:B------:R-:W0:Y:S01]  /*91d0*/  LDC R14, c[0x0][0x248] ;  /* 0x00009200ff0e7b82 */ /* 0x000e220000000800 */
[----:B------:R-:W-:-:S02]  /*91e0*/  LEA.HI.X.SX32 R7, R11, R32, 0x1, P6 ;  /* 0x000000200b077211 */ /* 0x000fc400030f0eff */
[----:B------:R-:W-:Y:S02]  /*91f0*/  PRMT R15, R16, 0x7771, RZ ;  /* 0x00007771100f7816 */ /* 0x000fe400000000ff */
[CC--:B---3--:R-:W-:Y:S01]  /*9200*/  IADD3 R8, P6, R10.reuse, R3.reuse, RZ ;  /* 0x000000030a087210 */ /* 0x0c8fe20007fde0ff */
[----:B------:R3:W-:Y:S01]  /*9210*/  @P5 STG.E.U8 desc[UR12][R4.64], R29 ;  /* 0x0000001d04005986 */ /* 0x0007e2000c10110c */
[----:B------:R-:W-:Y:S02]  /*9220*/  PRMT R13, R17, 0x7771, RZ ;  /* 0x00007771110d7816 */ /* 0x000fe400000000ff */
[----:B------:R-:W-:Y:S01]  /*9230*/  LEA.HI.X.SX32 R9, R10, R32, 0x1, P6 ;  /* 0x000000200a097211 */ /* 0x000fe200030f0eff */
[----:B-1----:R-:W-:Y:S01]  /*9240*/  IMAD R10, R31, 0x2, R10 ;  /* 0x000000021f0a7824 */ /* 0x002fe200078e020a */
[----:B------:R-:W-:Y:S01]  /*9250*/  ISETP.LT.AND P4, PT, R109, UR5, !P0 ;  /* 0x000000056d007c0c */ /* 0x000fe2000c781270 */
[----:B------:R1:W-:Y:S01]  /*9260*/  @P2 STG.E.U8 desc[UR12][R6.64], R15 ;  /* 0x0000000f06002986 */ /* 0x0003e2000c10110c */
[----:B------:R-:W-:Y:S01]  /*9270*/  ULDC UR5, c[0x0][0x22c] ;  /* 0x00008b0000057ab9 */ /* 0x000fe20000000800 */
[----:B--2---:R-:W-:Y:S01]  /*9280*/  IMAD R11, R33, 0x2, R10 ;  /* 0x00000002210b7824 */ /* 0x004fe200078e020a */
[----:B------:R-:W2:Y:S01]  /*9290*/  LDC R31, c[0x0][0x248] ;  /* 0x00009200ff1f7b82 */ /* 0x000ea20000000800 */
[----:B------:R5:W-:Y:S01]  /*92a0*/  @P3 STG.E.U8 desc[UR12][R8.64], R13 ;  /* 0x0000000d08003986 */ /* 0x000be2000c10110c */
[----:B------:R-:W-:Y:S01]  /*92b0*/  ISETP.LT.AND P5, PT, R108, UR5, !P0 ;  /* 0x000000056c007c0c */ /* 0x000fe2000c7a1270 */
[----:B------:R-:W-:Y:S01]  /*92c0*/  ULDC UR5, c[0x0][0x22c] ;  /* 0x00008b0000057ab9 */ /* 0x000fe20000000800 */
[----:B---3--:R-:W-:-:S04]  /*92d0*/  IADD3 R4, P3, R10, R3, RZ ;  /* 0x000000030a047210 */ /* 0x008fc80007f7e0ff */
[----:B------:R-:W3:Y:S01]  /*92e0*/  LDC R29, c[0x0][0x248] ;  /* 0x00009200ff1d7b82 */ /* 0x000ee20000000800 */
[----:B------:R-:W-:Y:S01]  /*92f0*/  LEA.HI.X.SX32 R5, R10, R32, 0x1, P3 ;  /* 0x000000200a057211 */ /* 0x000fe200018f0eff */
[----:B----4-:R-:W-:Y:S01]  /*9300*/  IMAD R10, R12, 0x2, R11 ;  /* 0x000000020c0a7824 */ /* 0x010fe200078e020b */
[----:B-1----:R-:W-:Y:S02]  /*9310*/  IADD3 R6, P6, R11, R3, RZ ;  /* 0x000000030b067210 */ /* 0x002fe40007fde0ff */
[----:B------:R-:W-:-:S03]  /*9320*/  PRMT R15, R18, 0x7771, RZ ;  /* 0x00007771120f7816 */ /* 0x000fc600000000ff */
[----:B------:R-:W1:Y:S01]  /*9330*/  LDC R12, c[0x0][0x248] ;  /* 0x00009200ff0c7b82 */ /* 0x000e620000000800 */
[----:B------:R-:W-:Y:S02]  /*9340*/  LEA.HI.X.SX32 R7, R11, R32, 0x1, P6 ;  /* 0x000000200b077211 */ /* 0x000fe400030f0eff */
[----:B-----5:R-:W-:Y:S02]  /*9350*/  PRMT R13, R19, 0x7771, RZ ;  /* 0x00007771130d7816 */ /* 0x020fe400000000ff */
[----:B------:R-:W-:Y:S01]  /*9360*/  ISETP.LT.AND P2, PT, R107, UR5, !P0 ;  /* 0x000000056b007c0c */ /* 0x000fe2000c741270 */
[----:B------:R4:W-:Y:S02]  /*9370*/  @P4 STG.E.U8 desc[UR12][R4.64], R15 ;  /* 0x0000000f04004986 */ /* 0x0009e4000c10110c */
[----:B------:R-:W5:Y:S01]  /*9380*/  LDC R33, c[0x0][0x248] ;  /* 0x00009200ff217b82 */ /* 0x000f620000000800 */
[----:B------:R-:W-:Y:S01]  /*9390*/  PRMT R11, R16, 0x7772, RZ ;  /* 0x00007772100b7816 */ /* 0x000fe200000000ff */
[----:B------:R2:W-:Y:S01]  /*93a0*/  @P5 STG.E.U8 desc[UR12][R6.64], R13 ;  /* 0x0000000d06005986 */ /* 0x0005e2000c10110c */
[----:B------:R-:W-:Y:S01]  /*93b0*/  IADD3 R8, P5, R10, R3, RZ ;  /* 0x000000030a087210 */ /* 0x000fe20007fbe0ff */
[----:B------:R-:W-:-:S03]  /*93c0*/  ULDC UR5, c[0x0][0x22c] ;  /* 0x00008b0000057ab9 */ /* 0x000fc60000000800 */
[-C--:B------:R-:W-:Y:S01]  /*93d0*/  LEA.HI.X.SX32 R9, R10, R32.reuse, 0x1, P5 ;  /* 0x000000200a097211 */ /* 0x080fe200028f0eff */
[----:B---3--:R-:W-:Y:S01]  /*93e0*/  IMAD R10, R29, 0x2, R10 ;  /* 0x000000021d0a7824 */ /* 0x008fe200078e020a */
[----:B------:R-:W-:Y:S01]  /*93f0*/  ISETP.LT.AND P3, PT, R106, UR5, !P0 ;  /* 0x000000056a007c0c */ /* 0x000fe2000c761270 */
[----:B------:R-:W-:Y:S02]  /*9400*/  ULDC UR5, c[0x0][0x22c] ;  /* 0x00008b0000057ab9 */ /* 0x000fe40000000800 */
[----:B------:R5:W-:Y:S01]  /*9410*/  @P2 STG.E.U8 desc[UR12][R8.64], R11 ;  /* 0x0000000b08002986 */ /* 0x000be2000c10110c */
[C---:B----4-:R-:W-:Y:S01]  /*9420*/  IADD3 R4, P2, R10.reuse, R3, RZ ;  /* 0x000000030a047210 */ /* 0x050fe20007f5e0ff */
[----:B--2---:R-:W-:Y:S01]  /*9430*/  IMAD R7, R31, 0x2, R10 ;  /* 0x000000021f077824 */ /* 0x004fe200078e020a */
[----:B------:R-:W-:Y:S01]  /*9440*/  ISETP.LT.AND P4, PT, R105, UR5, !P0 ;  /* 0x0000000569007c0c */ /* 0x000fe2000c781270 */
[----:B------:R-:W-:Y:S01]  /*9450*/  ULDC UR5, c[0x0][0x22c] ;  /* 0x00008b0000057ab9 */ /* 0x000fe20000000800 */
[----:B------:R-:W-:Y:S01]  /*9460*/  LEA.HI.X.SX32 R5, R10, R32, 0x1, P2 ;  /* 0x000000200a057211 */ /* 0x000fe200010f0eff */
[----:B-1----:R-:W-:-:S02]  /*9470*/  IMAD R10, R12, 0x2, R7 ;  /* 0x000000020c0a7824 */ /* 0x002fc400078e0207 */
[----:B------:R-:W1:Y:S01]  /*9480*/  LDC R12, c[0x0][0x248] ;  /* 0x00009200ff0c7b82 */ /* 0x000e620000000800 */
[----:B------:R-:W-:Y:S02]  /*9490*/  PRMT R29, R17, 0x7772, RZ ;  /* 0x00007772111d7816 */ /* 0x000fe400000000ff */
[-C--:B------:R-:W-:Y:S01]  /*94a0*/  IADD3 R6, P2, R7, R3.reuse, RZ ;  /* 0x0000000307067210 */ /* 0x080fe20007f5e0ff */
[----:B-----5:R-:W-:Y:S01]  /*94b0*/  IMAD R11, R33, 0x2, R10 ;  /* 0x00000002210b7824 */ /* 0x020fe200078e020a */
[----:B------:R-:W-:Y:S01]  /*94c0*/  ISETP.LT.AND P5, PT, R104, UR5, !P0 ;  /* 0x0000000568007c0c */ /* 0x000fe2000c7a1270 */
[----:B------:R0:W-:Y:S01]  /*94d0*/  @P3 STG.E.U8 desc[UR12][R4.64], R29 ;  /* 0x0000001d04003986 */ /* 0x0001e2000c10110c */
[----:B------:R-:W-:Y:S01]  /*94e0*/  PRMT R13, R18, 0x7772, RZ ;  /* 0x00007772120d7816 */ /* 0x000fe200000000ff */
[----:B------:R-:W-:Y:S01]  /*94f0*/  ULDC UR5, c[0x0][0x22c] ;  /* 0x00008b0000057ab9 */ /* 0x000fe20000000800 */
[----:B------:R-:W-:Y:S02]  /*9500*/  LEA.HI.X.SX32 R7, R7, R32, 0x1, P2 ;  /* 0x0000002007077211 */ /* 0x000fe400010f0eff */
[----:B------:R-:W-:-:S02]  /*9510*/  IADD3 R8, P3, R10, R3, RZ ;  /* 0x000000030a087210 */ /* 0x000fc40007f7e0ff */
[----:B------:R-:W-:Y:S01]  /*9520*/  PRMT R15, R19, 0x7772, RZ ;  /* 0x00007772130f7816 */ /* 0x000fe200000000ff */
[----:B------:R2:W-:Y:S01]  /*9530*/  @P4 STG.E.U8 desc[UR12][R6.64], R13 ;  /* 0x0000000d06004986 */ /* 0x0005e2000c10110c */
[----:B0-----:R-:W-:Y:S01]  /*9540*/  IMAD R5, R14, 0x2, R11 ;  /* 0x000000020e057824 */ /* 0x001fe200078e020b */
[----:B------:R-:W-:Y:S01]  /*9550*/  ISETP.LT.AND P6, PT, R103, UR6, !P0 ;  /* 0x0000000667007c0c */ /* 0x000fe2000c7c1270 */
[----:B------:R-:W0:Y:S01]  /*9560*/  LDC R14, c[0x0][0x248] ;  /* 0x00009200ff0e7b82 */ /* 0x000e220000000800 */
[----:B------:R-:W-:Y:S01]  /*9570*/  LEA.HI.X.SX32 R9, R10, R32, 0x1, P3 ;  /* 0x000000200a097211 */ /* 0x000fe200018f0eff */
[----:B------:R-:W-:Y:S01]  /*9580*/  ULDC UR6, c[0x0][0x22c] ;  /* 0x00008b0000067ab9 */ /* 0x000fe20000000800 */
[----:B------:R-:W-:Y:S01]  /*9590*/  ISETP.LT.AND P2, PT, R102, UR5, !P0 ;  /* 0x0000000566007c0c */ /* 0x000fe2000c741270 */
[----:B------:R-:W-:Y:S01]  /*95a0*/  ULDC UR5, c[0x0][0x22c] ;  /* 0x00008b0000057ab9 */ /* 0x000fe20000000800 */
[----:B--2---:R-:W-:-:S03]  /*95b0*/  PRMT R13, R16, 0x7773, RZ ;  /* 0x00007773100d7816 */ /* 0x004fc600000000ff */
[----:B------:R-:W2:Y:S01]  /*95c0*/  LDC R16, c[0x0][0x248] ;  /* 0x00009200ff107b82 */ /* 0x000ea20000000800 */
[-C--:B------:R-:W-:Y:S01]  /*95d0*/  IADD3 R10, P4, R11, R3.reuse, RZ ;  /* 0x000000030b0a7210 */ /* 0x080fe20007f9e0ff */
[----:B------:R3:W-:Y:S01]  /*95e0*/  @P5 STG.E.U8 desc[UR12][R8.64], R15 ;  /* 0x0000000f08005986 */ /* 0x0007e2000c10110c */
[----:B------:R-:W-:Y:S01]  /*95f0*/  IADD3 R4, P5, R5, R3, RZ ;  /* 0x0000000305047210 */ /* 0x000fe20007fbe0ff */
[----:B------:R-:W-:Y:S01]  /*9600*/  IMAD R7, R28, 0x2, R5 ;  /* 0x000000021c077824 */ /* 0x000fe200078e0205 */
[-C--:B------:R-:W-:Y:S02]  /*9610*/  LEA.HI.X.SX32 R11, R11, R32.reuse, 0x1, P4 ;  /* 0x000000200b0b7211 */ /* 0x080fe400020f0eff */
[----:B------:R-:W-:Y:S01]  /*9620*/  LEA.HI.X.SX32 R5, R5, R32, 0x1, P5 ;  /* 0x0000002005057211 */ /* 0x000fe200028f0eff */
[----:B------:R-:W4:Y:S01]  /*9630*/  LDC R29, c[0x0][0x248] ;  /* 0x00009200ff1d7b82 */ /* 0x000f220000000800 */
[----:B------:R-:W-:-:S07]  /*9640*/  PRMT R17, R17, 0x7773, RZ ;  /* 0x0000777311117816 */ /* 0x000fce00000000ff */
[----:B---3--:R-:W3:Y:S01]  /*9650*/  LDC R15, c[0x0][0x248] ;  /* 0x00009200ff0f7b82 */ /* 0x008ee20000000800 */
[----:B-1----:R-:W-:Y:S01]  /*9660*/  IMAD R9, R12, 0x2, R7 ;  /* 0x000000020c097824 */ /* 0x002fe200078e0207 */
[----:B------:R-:W-:Y:S01]  /*9670*/  ISETP.LT.AND P3, PT, R101, UR5, !P0 ;  /* 0x0000000565007c0c */ /* 0x000fe2000c761270 */
[----:B------:R-:W-:Y:S01]  /*9680*/  @P6 STG.E.U8 desc[UR12][R10.64], R13 ;  /* 0x0000000d0a006986 */ /* 0x000fe2000c10110c */
[----:B------:R-:W-:-:S04]  /*9690*/  ULDC UR5, c[0x0][0x22c] ;  /* 0x00008b0000057ab9 */ /* 0x000fc80000000800 */
[----:B------:R-:W1:Y:S01]  /*96a0*/  LDC R12, c[0x0][0x248] ;  /* 0x00009200ff0c7b82 */ /* 0x000e620000000800 */
[----:B------:R5:W-:Y:S01]  /*96b0*/  @P2 STG.E.U8 desc[UR12][R4.64], R17 ;  /* 0x0000001104002986 */ /* 0x000be2000c10110c */
[----:B------:R-:W-:Y:S01]  /*96c0*/  ISETP.LT.AND P4, PT, R100, UR5, !P0 ;  /* 0x0000000564007c0c */ /* 0x000fe2000c781270 */
[----:B------:R-:W-:Y:S01]  /*96d0*/  ULDC UR5, c[0x0][0x22c] ;  /* 0x00008b0000057ab9 */ /* 0x000fe20000000800 */
[-C--:B------:R-:W-:Y:S02]  /*96e0*/  IADD3 R6, P2, R7, R3.reuse, RZ ;  /* 0x0000000307067210 */ /* 0x080fe40007f5e0ff */
[----:B------:R-:W-:Y:S02]  /*96f0*/  IADD3 R8, P6, R9, R3, RZ ;  /* 0x0000000309087210 */ /* 0x000fe40007fde0ff */
[----:B-----5:R-:W5:Y:S01]  /*9700*/  LDC R17, c[0x0][0x248] ;  /* 0x00009200ff117b82 */ /* 0x020f620000000800 */
[----:B0-----:R-:W-:Y:S01]  /*9710*/  IMAD R5, R14, 0x2, R9 ;  /* 0x000000020e057824 */ /* 0x001fe200078e0209 */
[----:B------:R-:W-:-:S02]  /*9720*/  LEA.HI.X.SX32 R7, R7, R32, 0x1, P2 ;  /* 0x0000002007077211 */ /* 0x000fc400010f0eff */
[----:B------:R-:W-:-:S04]  /*9730*/  PRMT R11, R18, 0x7773, RZ ;  /* 0x00007773120b7816 */ /* 0x000fc800000000ff */
[----:B------:R-:W0:Y:S01]  /*9740*/  LDC R14, c[0x0][0x248] ;  /* 0x00009200ff0e7b82 */ /* 0x000e220000000800 */
[-C--:B------:R-:W-:Y:S01]  /*9750*/  LEA.HI.X.SX32 R9, R9, R32.reuse, 0x1, P6 ;  /* 0x0000002009097211 */ /* 0x080fe200030f0eff */
[----:B--2---:R-:W-:Y:S01]  /*9760*/  IMAD R10, R16, 0x2, R5 ;  /* 0x00000002100a7824 */ /* 0x004fe200078e0205 */
[----:B------:R-:W-:Y:S02]  /*9770*/  PRMT R19, R19, 0x7773, RZ ;  /* 0x0000777313137816 */ /* 0x000fe400000000ff */
[C---:B------:R-:W-:Y:S02]  /*9780*/  IADD3 R4, P6, R5.reuse, R3, RZ ;  /* 0x0000000305047210 */ /* 0x040fe40007fde0ff */
[----:B------:R-:W-:Y:S01]  /*9790*/  ISETP.LT.AND P5, PT, R98, UR5, !P0 ;  /* 0x0000000562007c0c */ /* 0x000fe2000c7a1270 */
[----:B------:R-:W-:Y:S01]  /*97a0*/  ULDC UR5, c[0x0][0x22c] ;  /* 0x00008b0000057ab9 */ /* 0x000fe20000000800 */
[----:B------:R2:W-:Y:S01]  /*97b0*/  @P3 STG.E.U8 desc[UR12][R6.64], R11 ;  /* 0x0000000b06003986 */ /* 0x0005e2000c10110c */
[----:B------:R-:W-:Y:S01]  /*97c0*/  LEA.HI.X.SX32 R5, R5, R32, 0x1, P6 ;  /* 0x0000002005057211 */ /* 0x000fe200030f0eff */
[----:B------:R-:W4:Y:S01]  /*97d0*/  LDC R16, c[0x0][0x248] ;  /* 0x00009200ff107b82 */ /* 0x000f220000000800 */
[----:B------:R-:W-:Y:S01]  /*97e0*/  ISETP.LT.AND P2, PT, R96, UR5, !P0 ;  /* 0x0000000560007c0c */ /* 0x000fe2000c741270 */
[----:B------:R1:W-:Y:S01]  /*97f0*/  @P4 STG.E.U8 desc[UR12][R8.64], R19 ;  /* 0x0000001308004986 */ /* 0x0003e2000c10110c */
[----:B------:R-:W-:Y:S01]  /*9800*/  ULDC UR5, c[0x0][0x22c] ;  /* 0x00008b0000057ab9 */ /* 0x000fe20000000800 */
[----:B------:R-:W-:-:S02]  /*9810*/  PRMT R13, R20, 0x7770, RZ ;  /* 0x00007770140d7816 */ /* 0x000fc400000000ff */
[CC--:B--2---:R-:W-:Y:S01]  /*9820*/  IADD3 R6, P6, R10.reuse, R3.reuse, RZ ;  /* 0x000000030a067210 */ /* 0x0c4fe20007fde0ff */
[----:B---3--:R-:W-:Y:S01]  /*9830*/  IMAD R11, R15, 0x2, R10 ;  /* 0x000000020f0b7824 */ /* 0x008fe200078e020a */
[----:B-1----:R-:W1:Y:S02]  /*9840*/  LDC R19, c[0x0][0x248] ;  /* 0x00009200ff137b82 */ /* 0x002e640000000800 */
[-C--:B------:R-:W-:Y:S01]  /*9850*/  LEA.HI.X.SX32 R7, R10, R32.reuse, 0x1, P6 ;  /* 0x000000200a077211 */ /* 0x080fe200030f0eff */
[----:B------:R-:W-:Y:S01]  /*9860*/  IMAD R10, R12, 0x2, R11 ;  /* 0x000000020c0a7824 */ /* 0x000fe200078e020b */
[-C--:B------:R-:W-:Y:S02]  /*9870*/  IADD3 R8, P6, R11, R3.reuse, RZ ;  /* 0x000000030b087210 */ /* 0x080fe40007fde0ff */
[----:B------:R-:W-:Y:S01]  /*9880*/  ISETP.LT.AND P3, PT, R94, UR5, !P0 ;  /* 0x000000055e007c0c */ /* 0x000fe2000c761270 */
[----:B------:R-:W-:Y:S01]  /*9890*/  ULDC UR5, c[0x0][0x22c] ;  /* 0x00008b0000057ab9 */ /* 0x000fe20000000800 */
[----:B------:R2:W-:Y:S01]  /*98a0*/  @P5 STG.E.U8 desc[UR12][R4.64], R13 ;  /* 0x0000000d04005986 */ /* 0x0005e2000c10110c */
[----:B------:R-:W-:Y:S01]  /*98b0*/  PRMT R15, R21, 0x7770, RZ ;  /* 0x00007770150f7816 */ /* 0x000fe200000000ff */
[----:B------:R-:W3:Y:S01]  /*98c0*/  LDC R12, c[0x0][0x248] ;  /* 0x00009200ff0c7b82 */ /* 0x000ee20000000800 */
[----:B------:R-:W-:Y:S01]  /*98d0*/  LEA.HI.X.SX32 R9, R11, R32, 0x1, P6 ;  /* 0x000000200b097211 */ /* 0x000fe200030f0eff */
[----:B-----5:R-:W-:Y:S01]  /*98e0*/  IMAD R11, R17, 0x2, R10 ;  /* 0x00000002110b7824 */ /* 0x020fe200078e020a */
[----:B------:R-:W-:Y:S01]  /*98f0*/  ISETP.LT.AND P4, PT, R92, UR5, !P0 ;  /* 0x000000055c007c0c */ /* 0x000fe2000c781270 */
[----:B------:R-:W-:Y:S01]  /*9900*/  ULDC UR5, c[0x0][0x22c] ;  /* 0x00008b0000057ab9 */ /* 0x000fe20000000800 */
[----:B------:R5:W-:Y:S01]  /*9910*/  @P2 STG.E.U8 desc[UR12][R6.64], R15 ;  /* 0x0000000f06002986 */ /* 0x000be2000c10110c */
[----:B------:R-:W-:Y:S01]  /*9920*/  ISETP.LT.AND P5, PT, R90, UR5, !P0 ;  /* 0x000000055a007c0c */ /* 0x000fe2000c7a1270 */
[----:B------:R-:W-:Y:S01]  /*9930*/  ULDC UR5, c[0x0][0x22c] ;  /* 0x00008b0000057ab9 */ /* 0x000fe20000000800 */
[----:B--2---:R-:W-:-:S02]  /*9940*/  IADD3 R4, P6, R10, R3, RZ ;  /* 0x000000030a047210 */ /* 0x004fc40007fde0ff */
[----:B------:R-:W-:Y:S02]  /*9950*/  PRMT R13, R22, 0x7770, RZ ;  /* 0x00007770160d7816 */ /* 0x000fe400000000ff */
[-C--:B------:R-:W-:Y:S01]  /*9960*/  LEA.HI.X.SX32 R5, R10, R32.reuse, 0x1, P6 ;  /* 0x000000200a057211 */ /* 0x080fe200030f0eff */
[----:B0-----:R-:W-:Y:S01]  /*9970*/  IMAD R10, R14, 0x2, R11 ;  /* 0x000000020e0a7824 */ /* 0x001fe200078e020b */
[----:B------:R-:W-:Y:S01]  /*9980*/  ISETP.LT.AND P2, PT, R88, UR5, !P0 ;  /* 0x0000000558007c0c */ /* 0x000fe2000c741270 */
[----:B------:R0:W-:Y:S01]  /*9990*/  @P3 STG.E.U8 desc[UR12][R8.64], R13 ;  /* 0x0000000d08003986 */ /* 0x0001e2000c10110c */
[----:B-----5:R-:W-:Y:S01]  /*99a0*/  IADD3 R6, P6, R11, R3, RZ ;  /* 0x000000030b067210 */ /* 0x020fe20007fde0ff */
[----:B------:R-:W-:Y:S01]  /*99b0*/  ULDC UR5, c[0x0][0x22c] ;  /* 0x00008b0000057ab9 */ /* 0x000fe20000000800 */
[----:B------:R-:W-:Y:S01]  /*99c0*/  PRMT R17, R23, 0x7770, RZ ;  /* 0x0000777017117816 */ /* 0x000fe200000000ff */
[----:B------:R-:W2:Y:S01]  /*99d0*/  LDC R14, c[0x0][0x248] ;  /* 0x00009200ff0e7b82 */ /* 0x000ea20000000800 */
[----:B------:R-:W-:-:S02]  /*99e0*/  LEA.HI.X.SX32 R7, R11, R32, 0x1, P6 ;  /* 0x000000200b077211 */ /* 0x000fc400030f0eff */
[----:B------:R-:W-:Y:S02]  /*99f0*/  PRMT R15, R20, 0x7771, RZ ;  /* 0x00007771140f7816 */ /* 0x000fe400000000ff */
[CC--:B0-----:R-:W-:Y:S01]  /*9a00*/  IADD3 R8, P6, R10.reuse, R3.reuse, RZ ;  /* 0x000000030a087210 */ /* 0x0c1fe20007fde0ff */
[----:B------:R0:W-:Y:S01]  /*9a10*/  @P4 STG.E.U8 desc[UR12][R4.64], R17 ;  /* 0x0000001104004986 */ /* 0x0001e2000c10110c */
[----:B------:R-:W-:Y:S02]  /*9a20*/  PRMT R13, R21, 0x7771, RZ ;  /* 0x00007771150d7816 */ /* 0x000fe400000000ff */
[----:B------:R-:W-:Y:S01]  /*9a30*/  LEA.HI.X.SX32 R9, R10, R32, 0x1, P6 ;  /* 0x000000200a097211 */ /* 0x000fe200030f0eff */
[----:B-1----:R-:W-:Y:S01]  /*9a40*/  IMAD R10, R19, 0x2, R10 ;  /* 0x00000002130a7824 */ /* 0x002fe200078e020a */
[----:B------:R-:W-:Y:S01]  /*9a50*/  ISETP.LT.AND P3, PT, R86, UR5, !P0 ;  /* 0x0000000556007c0c */ /* 0x000fe2000c761270 */
[----:B------:R1:W-:Y:S01]  /*9a60*/  @P5 STG.E.U8 desc[UR12][R6.64], R15 ;  /* 0x0000000f06005986 */ /* 0x0003e2000c10110c */
[----:B------:R-:W-:Y:S01]  /*9a70*/  ULDC UR5, c[0x0][0x22c] ;  /* 0x00008b0000057ab9 */ /* 0x000fe20000000800 */
[----:B----4-:R-:W-:Y:S01]  /*9a80*/  IMAD R11, R29, 0x2, R10 ;  /* 0x000000021d0b7824 */ /* 0x010fe200078e020a */
[----:B------:R-:W4:Y:S01]  /*9a90*/  LDC R19, c[0x0][0x248] ;  /* 0x00009200ff137b82 */ /* 0x000f220000000800 */
[----:B------:R5:W-:Y:S01]  /*9aa0*/  @P2 STG.E.U8 desc[UR12][R8.64], R13 ;  /* 0x0000000d08002986 */ /* 0x000be2000c10110c */
[----:B------:R-:W-:Y:S01]  /*9ab0*/  ISETP.LT.AND P4, PT, R81, UR5, !P0 ;  /* 0x0000000551007c0c */ /* 0x000fe2000c781270 */
[----:B------:R-:W-:Y:S01]  /*9ac0*/  ULDC UR5, c[0x0][0x22c] ;  /* 0x00008b0000057ab9 */ /* 0x000fe20000000800 */
[----:B0-----:R-:W-:-:S04]  /*9ad0*/  IADD3 R4, P2, R10, R3, RZ ;  /* 0x000000030a047210 */ /* 0x001fc80007f5e0ff */
[----:B------:R-:W0:Y:S01]  /*9ae0*/  LDC R17, c[0x0][0x248] ;  /* 0x00009200ff117b82 */ /* 0x000e220000000800 */
[----:B------:R-:W-:Y:S01]  /*9af0*/  LEA.HI.X.SX32 R5, R10, R32, 0x1, P2 ;  /* 0x000000200a057211 */ /* 0x000fe200010f0eff */
[----:B---3--:R-:W-:Y:S01]  /*9b00*/  IMAD R10, R12, 0x2, R11 ;  /* 0x000000020c0a7824 */ /* 0x008fe200078e020b */
        /* <DEDUP_REMOVED lines=13> */
[----:B0-----:R-:W-:Y:S01]  /*9be0*/  IMAD R10, R17, 0x2, R10 ;  /* 0x00000002110a7824 */ /* 0x001fe200078e020a */
[----:B------:R-:W-:Y:S01]  /*9bf0*/  ISETP.LT.AND P2, PT, R80, UR5, !P0 ;  /* 0x0000000550007c0c */ /* 0x000fe2000c741270 */
[----:B------:R-:W-:Y:S02]  /*9c00*/  ULDC UR5, c[0x0][0x22c] ;  /* 0x00008b0000057ab9 */ /* 0x000fe40000000800 */
[----:B------:R5:W-:Y:S01]  /*9c10*/  @P5 STG.E.U8 desc[UR12][R8.64], R11 ;  /* 0x0000000b08005986 */ /* 0x000be2000c10110c */
[-C--:B---3--:R-:W-:Y:S01]  /*9c20*/  IADD3 R4, P5, R10, R3.reuse, RZ ;  /* 0x000000030a047210 */ /* 0x088fe20007fbe0ff */
[----:B----4-:R-:W-:Y:S01]  /*9c30*/  IMAD R7, R19, 0x2, R10 ;  /* 0x0000000213077824 */ /* 0x010fe200078e020a */
[----:B------:R-:W-:Y:S01]  /*9c40*/  ISETP.LT.AND P3, PT, R78, UR5, !P0 ;  /* 0x000000054e007c0c */ /* 0x000fe2000c761270 */
[----:B------:R-:W-:Y:S01]  /*9c50*/  ULDC UR5, c[0x0][0x22c] ;  /* 0x00008b0000057ab9 */ /* 0x000fe20000000800 */
[-C--:B------:R-:W-:Y:S01]  /*9c60*/  LEA.HI.X.SX32 R5, R10, R32.reuse, 0x1, P5 ;  /* 0x000000200a057211 */ /* 0x080fe200028f0eff */
[----:B-1----:R-:W-:Y:S01]  /*9c70*/  IMAD R10, R12, 0x2, R7 ;  /* 0x000000020c0a7824 */ /* 0x002fe200078e0207 */
[----:B------:R-:W-:Y:S01]  /*9c80*/  PRMT R17, R21, 0x7772, RZ ;  /* 0x0000777215117816 */ /* 0x000fe200000000ff */
[----:B------:R-:W0:Y:S01]  /*9c90*/  LDC R12, c[0x0][0x248] ;  /* 0x00009200ff0c7b82 */ /* 0x000e220000000800 */
[----:B------:R-:W-:Y:S01]  /*9ca0*/  IADD3 R6, P5, R7, R3, RZ ;  /* 0x0000000307067210 */ /* 0x000fe20007fbe0ff */
[----:B-----5:R-:W-:Y:S01]  /*9cb0*/  IMAD R11, R29, 0x2, R10 ;  /* 0x000000021d0b7824 */ /* 0x020fe200078e020a */
[----:B------:R-:W-:Y:S01]  /*9cc0*/  PRMT R13, R22, 0x7772, RZ ;  /* 0x00007772160d7816 */ /* 0x000fe200000000ff */
[----:B------:R2:W-:Y:S01]  /*9cd0*/  @P2 STG.E.U8 desc[UR12][R4.64], R17 ;  /* 0x0000001104002986 */ /* 0x0005e2000c10110c */
[----:B------:R-:W-:-:S03]  /*9ce0*/  LEA.HI.X.SX32 R7, R7, R32, 0x1, P5 ;  /* 0x0000002007077211 */ /* 0x000fc600028f0eff */
[----:B------:R-:W1:Y:S01]  /*9cf0*/  LDC R19, c[0x0][0x248] ;  /* 0x00009200ff137b82 */ /* 0x000e620000000800 */
[----:B------:R-:W-:Y:S01]  /*9d00*/  ISETP.LT.AND P6, PT, R75, UR5, !P0 ;  /* 0x000000054b007c0c */ /* 0x000fe2000c7c1270 */
[----:B------:R-:W-:Y:S01]  /*9d10*/  ULDC UR5, c[0x0][0x22c] ;  /* 0x00008b0000057ab9 */ /* 0x000fe20000000800 */
[----:B------:R-:W-:Y:S01]  /*9d20*/  IADD3 R8, P5, R10, R3, RZ ;  /* 0x000000030a087210 */ /* 0x000fe20007fbe0ff */
[----:B------:R3:W-:Y:S01]  /*9d30*/  @P3 STG.E.U8 desc[UR12][R6.64], R13 ;  /* 0x0000000d06003986 */ /* 0x0007e2000c10110c */
[----:B------:R-:W-:Y:S02]  /*9d40*/  PRMT R15, R23, 0x7772, RZ ;  /* 0x00007772170f7816 */ /* 0x000fe400000000ff */
[----:B------:R-:W-:Y:S01]  /*9d50*/  ISETP.LT.AND P4, PT, R76, UR6, !P0 ;  /* 0x000000064c007c0c */ /* 0x000fe2000c781270 */
[----:B------:R-:W4:Y:S01]  /*9d60*/  LDC R29, c[0x0][0x248] ;  /* 0x00009200ff1d7b82 */ /* 0x000f220000000800 */
[----:B--2---:R-:W-:-:S07]  /*9d70*/  IMAD R5, R14, 0x2, R11 ;  /* 0x000000020e057824 */ /* 0x004fce00078e020b */
[----:B------:R-:W2:Y:S01]  /*9d80*/  LDC R14, c[0x0][0x248] ;  /* 0x00009200ff0e7b82 */ /* 0x000ea20000000800 */
[----:B---3--:R-:W-:Y:S01]  /*9d90*/  IMAD R7, R16, 0x2, R5 ;  /* 0x0000000210077824 */ /* 0x008fe200078e0205 */
[----:B------:R-:W-:-:S06]  /*9da0*/  LEA.HI.X.SX32 R9, R10, R32, 0x1, P5 ;  /* 0x000000200a097211 */ /* 0x000fcc00028f0eff */
[----:B------:R-:W3:Y:S01]  /*9db0*/  LDC R16, c[0x0][0x248] ;  /* 0x00009200ff107b82 */ /* 0x000ee20000000800 */
[----:B------:R-:W-:Y:S01]  /*9dc0*/  ISETP.LT.AND P2, PT, R74, UR5, !P0 ;  /* 0x000000054a007c0c */ /* 0x000fe2000c741270 */
[----:B------:R0:W-:Y:S01]  /*9dd0*/  @P6 STG.E.U8 desc[UR12][R8.64], R15 ;  /* 0x0000000f08006986 */ /* 0x0001e2000c10110c */
[----:B------:R-:W-:Y:S01]  /*9de0*/  IADD3 R10, P5, R11, R3, RZ ;  /* 0x000000030b0a7210 */ /* 0x000fe20007fbe0ff */
[----:B------:R-:W-:-:S04]  /*9df0*/  ULDC UR5, c[0x0][0x22c] ;  /* 0x00008b0000057ab9 */ /* 0x000fc80000000800 */
[----:B------:R-:W5:Y:S01]  /*9e00*/  LDC R17, c[0x0][0x248] ;  /* 0x00009200ff117b82 */ /* 0x000f620000000800 */
[----:B------:R-:W-:Y:S02]  /*9e10*/  IADD3 R4, P6, R5, R3, RZ ;  /* 0x0000000305047210 */ /* 0x000fe40007fde0ff */
[----:B------:R-:W-:Y:S01]  /*9e20*/  LEA.HI.X.SX32 R11, R11, R32, 0x1, P5 ;  /* 0x000000200b0b7211 */ /* 0x000fe200028f0eff */
[----:B0-----:R-:W-:Y:S01]  /*9e30*/  IMAD R9, R12, 0x2, R7 ;  /* 0x000000020c097824 */ /* 0x001fe200078e0207 */
[----:B------:R-:W-:-:S03]  /*9e40*/  PRMT R13, R20, 0x7773, RZ ;  /* 0x00007773140d7816 */ /* 0x000fc600000000ff */
[----:B------:R-:W0:Y:S01]  /*9e50*/  LDC R12, c[0x0][0x248] ;  /* 0x00009200ff0c7b82 */ /* 0x000e220000000800 */
[----:B------:R-:W-:Y:S02]  /*9e60*/  LEA.HI.X.SX32 R5, R5, R32, 0x1, P6 ;  /* 0x0000002005057211 */ /* 0x000fe400030f0eff */
[----:B------:R-:W-:Y:S02]  /*9e70*/  PRMT R21, R21, 0x7773, RZ ;  /* 0x0000777315157816 */ /* 0x000fe400000000ff */
[----:B------:R-:W-:Y:S01]  /*9e80*/  ISETP.LT.AND P3, PT, R70, UR5, !P0 ;  /* 0x0000000546007c0c */ /* 0x000fe2000c761270 */
[----:B------:R1:W-:Y:S01]  /*9e90*/  @P4 STG.E.U8 desc[UR12][R10.64], R13 ;  /* 0x0000000d0a004986 */ /* 0x0003e2000c10110c */
[----:B------:R-:W-:Y:S01]  /*9ea0*/  ULDC UR5, c[0x0][0x22c] ;  /* 0x00008b0000057ab9 */ /* 0x000fe20000000800 */
[-C--:B------:R-:W-:Y:S02]  /*9eb0*/  IADD3 R8, P6, R9, R3.reuse, RZ ;  /* 0x0000000309087210 */ /* 0x080fe40007fde0ff */
[----:B------:R2:W-:Y:S01]  /*9ec0*/  @P2 STG.E.U8 desc[UR12][R4.64], R21 ;  /* 0x0000001504002986 */ /* 0x0005e2000c10110c */
[----:B------:R-:W-:-:S02]  /*9ed0*/  IADD3 R6, P2, R7, R3, RZ ;  /* 0x0000000307067210 */ /* 0x000fc40007f5e0ff */
[----:B------:R-:W-:Y:S01]  /*9ee0*/  ISETP.LT.AND P5, PT, R73, UR5, !P0 ;  /* 0x0000000549007c0c */ /* 0x000fe2000c7a1270 */
[----:B------:R-:W-:Y:S01]  /*9ef0*/  ULDC UR5, c[0x0][0x22c] ;  /* 0x00008b0000057ab9 */ /* 0x000fe20000000800 */
[-C--:B------:R-:W-:Y:S02]  /*9f00*/  LEA.HI.X.SX32 R7, R7, R32.reuse, 0x1, P2 ;  /* 0x0000002007077211 */ /* 0x080fe400010f0eff */
[----:B-1----:R-:W-:Y:S01]  /*9f10*/  PRMT R11, R22, 0x7773, RZ ;  /* 0x00007773160b7816 */ /* 0x002fe200000000ff */
[----:B--2---:R-:W-:Y:S01]  /*9f20*/  IMAD R5, R14, 0x2, R9 ;  /* 0x000000020e057824 */ /* 0x004fe200078e0209 */
[----:B------:R-:W-:Y:S01]  /*9f30*/  LEA.HI.X.SX32 R9, R9, R32, 0x1, P6 ;  /* 0x0000002009097211 */ /* 0x000fe200030f0eff */
[----:B------:R-:W1:Y:S02]  /*9f40*/  LDC R14, c[0x0][0x248] ;  /* 0x00009200ff0e7b82 */ /* 0x000e640000000800 */
[----:B---3--:R-:W-:Y:S01]  /*9f50*/  IMAD R10, R16, 0x2, R5 ;  /* 0x00000002100a7824 */ /* 0x008fe200078e0205 */
[----:B------:R-:W-:Y:S01]  /*9f60*/  IADD3 R4, P6, R5, R3, RZ ;  /* 0x0000000305047210 */ /* 0x000fe20007fde0ff */
[----:B------:R2:W-:Y:S01]  /*9f70*/  @P3 STG.E.U8 desc[UR12][R6.64], R11 ;  /* 0x0000000b06003986 */ /* 0x0005e2000c10110c */
[----:B------:R-:W-:-:S02]  /*9f80*/  PRMT R23, R23, 0x7773, RZ ;  /* 0x0000777317177816 */ /* 0x000fc400000000ff */
[-C--:B------:R-:W-:Y:S01]  /*9f90*/  LEA.HI.X.SX32 R5, R5, R32.reuse, 0x1, P6 ;  /* 0x0000002005057211 */ /* 0x080fe200030f0eff */
[----:B------:R-:W3:Y:S01]  /*9fa0*/  LDC R21, c[0x0][0x248] ;  /* 0x00009200ff157b82 */ /* 0x000ee20000000800 */
[----:B------:R-:W-:Y:S01]  /*9fb0*/  ISETP.LT.AND P4, PT, R71, UR5, !P0 ;  /* 0x0000000547007c0c */ /* 0x000fe2000c781270 */
[----:B------:R-:W-:Y:S01]  /*9fc0*/  ULDC UR5, c[0x0][0x22c] ;  /* 0x00008b0000057ab9 */ /* 0x000fe20000000800 */
[----:B------:R4:W-:Y:S01]  /*9fd0*/  @P5 STG.E.U8 desc[UR12][R8.64], R23 ;  /* 0x0000001708005986 */ /* 0x0009e2000c10110c */
[-C--:B--2---:R-:W-:Y:S01]  /*9fe0*/  IADD3 R6, P6, R10, R3.reuse, RZ ;  /* 0x000000030a067210 */ /* 0x084fe20007fde0ff */
[----:B-----5:R-:W-:Y:S01]  /*9ff0*/  IMAD R11, R17, 0x2, R10 ;  /* 0x00000002110b7824 */ /* 0x020fe200078e020a */
[----:B------:R-:W-:Y:S02]  /*a000*/  PRMT R15, R24, 0x7770, RZ ;  /* 0x00007770180f7816 */ /* 0x000fe400000000ff */
[----:B------:R-:W2:Y:S01]  /*a010*/  LDC R17, c[0x0][0x248] ;  /* 0x00009200ff117b82 */ /* 0x000ea20000000800 */
[----:B------:R-:W-:Y:S01]  /*a020*/  LEA.HI.X.SX32 R7, R10, R32, 0x1, P6 ;  /* 0x000000200a077211 */ /* 0x000fe200030f0eff */
[----:B0-----:R-:W-:Y:S01]  /*a030*/  IMAD R10, R12, 0x2, R11 ;  /* 0x000000020c0a7824 */ /* 0x001fe200078e020b */
[----:B------:R-:W-:Y:S01]  /*a040*/  ISETP.LT.AND P2, PT, R72, UR5, !P0 ;  /* 0x0000000548007c0c */ /* 0x000fe2000c741270 */
[----:B------:R-:W-:Y:S01]  /*a050*/  ULDC UR5, c[0x0][0x22c] ;  /* 0x00008b0000057ab9 */ /* 0x000fe20000000800 */
[----:B----4-:R-:W-:-:S03]  /*a060*/  IADD3 R8, P6, R11, R3, RZ ;  /* 0x000000030b087210 */ /* 0x010fc60007fde0ff */
[----:B------:R-:W0:Y:S01]  /*a070*/  LDC R12, c[0x0][0x248] ;  /* 0x00009200ff0c7b82 */ /* 0x000e220000000800 */
[----:B------:R-:W-:Y:S01]  /*a080*/  LEA.HI.X.SX32 R9, R11, R32, 0x1, P6 ;  /* 0x000000200b097211 */ /* 0x000fe200030f0eff */
[----:B------:R-:W-:Y:S01]  /*a090*/  IMAD R11, R19, 0x2, R10 ;  /* 0x00000002130b7824 */ /* 0x000fe200078e020a */
[----:B------:R-:W-:Y:S01]  /*a0a0*/  ISETP.LT.AND P3, PT, R69, UR5, !P0 ;  /* 0x0000000545007c0c */ /* 0x000fe2000c761270 */
[----:B------:R-:W-:Y:S01]  /*a0b0*/  ULDC UR5, c[0x0][0x22c] ;  /* 0x00008b0000057ab9 */ /* 0x000fe20000000800 */
[----:B------:R4:W-:Y:S03]  /*a0c0*/  @P4 STG.E.U8 desc[UR12][R4.64], R15 ;  /* 0x0000000f04004986 */ /* 0x0009e6000c10110c */
[----:B------:R-:W5:Y:S01]  /*a0d0*/  LDC R19, c[0x0][0x248] ;  /* 0x00009200ff137b82 */ /* 0x000f620000000800 */
[----:B------:R-:W-:Y:S02]  /*a0e0*/  PRMT R13, R25, 0x7770, RZ ;  /* 0x00007770190d7816 */ /* 0x000fe400000000ff */
[----:B------:R-:W-:Y:S01]  /*a0f0*/  ISETP.LT.AND P5, PT, R68, UR5, !P0 ;  /* 0x0000000544007c0c */ /* 0x000fe2000c7a1270 */
[----:B------:R-:W-:-:S04]  /*a100*/  ULDC UR5, c[0x0][0x22c] ;  /* 0x00008b0000057ab9 */ /* 0x000fc80000000800 */
[----:B------:R-:W3:Y:S01]  /*a110*/  LDC R23, c[0x0][0x248] ;  /* 0x00009200ff177b82 */ /* 0x000ee20000000800 */
[-C--:B----4-:R-:W-:Y:S01]  /*a120*/  IADD3 R4, P6, R10, R3.reuse, RZ ;  /* 0x000000030a047210 */ /* 0x090fe20007fde0ff */
[----:B------:R4:W-:Y:S01]  /*a130*/  @P2 STG.E.U8 desc[UR12][R6.64], R13 ;  /* 0x0000000d06002986 */ /* 0x0009e2000c10110c */
[----:B------:R-:W-:Y:S02]  /*a140*/  PRMT R15, R26, 0x7770, RZ ;  /* 0x000077701a0f7816 */ /* 0x000fe400000000ff */
[----:B------:R-:W-:Y:S01]  /*a150*/  LEA.HI.X.SX32 R5, R10, R32, 0x1, P6 ;  /* 0x000000200a057211 */ /* 0x000fe200030f0eff */
[----:B-1----:R-:W-:Y:S02]  /*a160*/  IMAD R10, R14, 0x2, R11 ;  /* 0x000000020e0a7824 */ /* 0x002fe400078e020b */
[----:B------:R1:W-:Y:S01]  /*a170*/  @P3 STG.E.U8 desc[UR12][R8.64], R15 ;  /* 0x0000000f08003986 */ /* 0x0003e2000c10110c */
[----:B------:R-:W3:Y:S01]  /*a180*/  LDC R14, c[0x0][0x248] ;  /* 0x00009200ff0e7b82 */ /* 0x000ee20000000800 */
[----:B----4-:R-:W-:-:S02]  /*a190*/  IADD3 R6, P6, R11, R3, RZ ;  /* 0x000000030b067210 */ /* 0x010fc40007fde0ff */
[----:B------:R-:W-:-:S05]  /*a1a0*/  PRMT R13, R27, 0x7770, RZ ;  /* 0x000077701b0d7816 */ /* 0x000fca00000000ff */
[----:B------:R-:W4:Y:S01]  /*a1b0*/  LDC R16, c[0x0][0x248] ;  /* 0x00009200ff107b82 */ /* 0x000f220000000800 */
[-C--:B------:R-:W-:Y:S01]  /*a1c0*/  LEA.HI.X.SX32 R7, R11, R32.reuse, 0x1, P6 ;  /* 0x000000200b077211 */ /* 0x080fe200030f0eff */
[----:B--2---:R-:W-:Y:S01]  /*a1d0*/  IMAD R11, R17, 0x2, R10 ;  /* 0x00000002110b7824 */ /* 0x004fe200078e020a */
[CC--:B-1----:R-:W-:Y:S01]  /*a1e0*/  IADD3 R8, P6, R10.reuse, R3.reuse, RZ ;  /* 0x000000030a087210 */ /* 0x0c2fe20007fde0ff */
[----:B------:R1:W-:Y:S01]  /*a1f0*/  @P5 STG.E.U8 desc[UR12][R4.64], R13 ;  /* 0x0000000d04005986 */ /* 0x0003e2000c10110c */
[----:B------:R-:W-:Y:S01]  /*a200*/  ISETP.LT.AND P4, PT, R67, UR5, !P0 ;  /* 0x0000000543007c0c */ /* 0x000fe2000c781270 */
[----:B------:R-:W-:Y:S01]  /*a210*/  ULDC UR5, c[0x0][0x22c] ;  /* 0x00008b0000057ab9 */ /* 0x000fe20000000800 */
[----:B------:R-:W-:Y:S01]  /*a220*/  LEA.HI.X.SX32 R9, R10, R32, 0x1, P6 ;  /* 0x000000200a097211 */ /* 0x000fe200030f0eff */
[----:B0-----:R-:W-:Y:S01]  /*a230*/  IMAD R10, R12, 0x2, R11 ;  /* 0x000000020c0a7824 */ /* 0x001fe200078e020b */
[----:B------:R-:W0:Y:S01]  /*a240*/  LDC R17, c[0x0][0x248] ;  /* 0x00009200ff117b82 */ /* 0x000e220000000800 */
[----:B------:R-:W-:Y:S01]  /*a250*/  ISETP.LT.AND P2, PT, R66, UR5, !P0 ;  /* 0x0000000542007c0c */ /* 0x000fe2000c741270 */
[----:B------:R-:W-:Y:S01]  /*a260*/  ULDC UR5, c[0x0][0x22c] ;  /* 0x00008b0000057ab9 */ /* 0x000fe20000000800 */
[----:B-1----:R-:W-:-:S05]  /*a270*/  IADD3 R4, P6, R11, R3, RZ ;  /* 0x000000030b047210 */ /* 0x002fca0007fde0ff */
[----:B------:R-:W1:Y:S01]  /*a280*/  LDC R12, c[0x0][0x248] ;  /* 0x00009200ff0c7b82 */ /* 0x000e620000000800 */
[----:B------:R-:W-:Y:S01]  /*a290*/  LEA.HI.X.SX32 R5, R11, R32, 0x1, P6 ;  /* 0x000000200b057211 */ /* 0x000fe200030f0eff */
[----:B-----5:R-:W-:Y:S01]  /*a2a0*/  IMAD R11, R19, 0x2, R10 ;  /* 0x00000002130b7824 */ /* 0x020fe200078e020a */
[----:B------:R-:W-:Y:S01]  /*a2b0*/  ISETP.LT.AND P3, PT, R65, UR5, !P0 ;  /* 0x0000000541007c0c */ /* 0x000fe2000c761270 */
[----:B------:R-:W-:-:S04]  /*a2c0*/  ULDC UR5, c[0x0][0x22c] ;  /* 0x00008b0000057ab9 */ /* 0x000fc80000000800 */
[----:B------:R-:W2:Y:S01]  /*a2d0*/  LDC R19, c[0x0][0x248] ;  /* 0x00009200ff137b82 */ /* 0x000ea20000000800 */
[----:B------:R-:W-:Y:S02]  /*a2e0*/  PRMT R15, R24, 0x7771, RZ ;  /* 0x00007771180f7816 */ /* 0x000fe400000000ff */
[----:B------:R-:W-:Y:S01]  /*a2f0*/  ISETP.LT.AND P5, PT, R64, UR5, !P0 ;  /* 0x0000000540007c0c */ /* 0x000fe2000c7a1270 */
[----:B------:R-:W-:Y:S01]  /*a300*/  ULDC UR5, c[0x0][0x22c] ;  /* 0x00008b0000057ab9 */ /* 0x000fe20000000800 */
[----:B------:R-:W-:Y:S01]  /*a310*/  PRMT R13, R25, 0x7771, RZ ;  /* 0x00007771190d7816 */ /* 0x000fe200000000ff */
[----:B------:R5:W-:Y:S01]  /*a320*/  @P4 STG.E.U8 desc[UR12][R6.64], R15 ;  /* 0x0000000f06004986 */ /* 0x000be2000c10110c */
[----:B------:R-:W-:Y:S01]  /*a330*/  ISETP.LT.AND P4, PT, R63, UR5, !P0 ;  /* 0x000000053f007c0c */ /* 0x000fe2000c781270 */
[----:B------:R-:W-:Y:S02]  /*a340*/  ULDC UR5, c[0x0][0x22c] ;  /* 0x00008b0000057ab9 */ /* 0x000fe40000000800 */
[----:B------:R4:W-:Y:S01]  /*a350*/  @P2 STG.E.U8 desc[UR12][R8.64], R13 ;  /* 0x0000000d08002986 */ /* 0x0009e2000c10110c */
[----:B-----5:R-:W-:-:S02]  /*a360*/  IADD3 R6, P6, R10, R3, RZ ;  /* 0x000000030a067210 */ /* 0x020fc40007fde0ff */
[----:B------:R-:W-:Y:S02]  /*a370*/  PRMT R15, R26, 0x7771, RZ ;  /* 0x000077711a0f7816 */ /* 0x000fe400000000ff */
[-C--:B------:R-:W-:Y:S01]  /*a380*/  LEA.HI.X.SX32 R7, R10, R32.reuse, 0x1, P6 ;  /* 0x000000200a077211 */ /* 0x080fe200030f0eff */
[----:B---3--:R-:W-:Y:S01]  /*a390*/  IMAD R10, R14, 0x2, R11 ;  /* 0x000000020e0a7824 */ /* 0x008fe200078e020b */
[----:B----4-:R-:W-:Y:S01]  /*a3a0*/  PRMT R13, R27, 0x7771, RZ ;  /* 0x000077711b0d7816 */ /* 0x010fe200000000ff */
[----:B------:R-:W3:Y:S01]  /*a3b0*/  LDC R14, c[0x0][0x248] ;  /* 0x00009200ff0e7b82 */ /* 0x000ee20000000800 */
[CC--:B------:R-:W-:Y:S01]  /*a3c0*/  IADD3 R8, P6, R11.reuse, R3.reuse, RZ ;  /* 0x000000030b087210 */ /* 0x0c0fe20007fde0ff */
[----:B------:R4:W-:Y:S01]  /*a3d0*/  @P3 STG.E.U8 desc[UR12][R4.64], R15 ;  /* 0x0000000f04003986 */ /* 0x0009e2000c10110c */
[----:B------:R-:W-:Y:S01]  /*a3e0*/  ISETP.LT.AND P2, PT, R62, UR5, !P0 ;  /* 0x000000053e007c0c */ /* 0x000fe2000c741270 */
[----:B------:R-:W-:Y:S01]  /*a3f0*/  ULDC UR5, c[0x0][0x22c] ;  /* 0x00008b0000057ab9 */ /* 0x000fe20000000800 */
[----:B------:R-:W-:Y:S01]  /*a400*/  LEA.HI.X.SX32 R9, R11, R32, 0x1, P6 ;  /* 0x000000200b097211 */ /* 0x000fe200030f0eff */
[----:B------:R0:W-:Y:S01]  /*a410*/  @P5 STG.E.U8 desc[UR12][R6.64], R13 ;  /* 0x0000000d06005986 */ /* 0x0001e2000c10110c */
[----:B------:R-:W-:Y:S01]  /*a420*/  ISETP.LT.AND P3, PT, R59, UR5, !P0 ;  /* 0x000000053b007c0c */ /* 0x000fe2000c761270 */
[----:B------:R-:W-:Y:S01]  /*a430*/  ULDC UR5, c[0x0][0x22c] ;  /* 0x00008b0000057ab9 */ /* 0x000fe20000000800 */
[----:B----4-:R-:W-:Y:S01]  /*a440*/  IADD3 R4, P6, R10, R3, RZ ;  /* 0x000000030a047210 */ /* 0x010fe20007fde0ff */
[----:B0-----:R-:W-:Y:S01]  /*a450*/  IMAD R6, R17, 0x2, R10 ;  /* 0x0000000211067824 */ /* 0x001fe200078e020a */
[----:B------:R-:W-:-:S02]  /*a460*/  PRMT R15, R24, 0x7772, RZ ;  /* 0x00007772180f7816 */ /* 0x000fc400000000ff */
[-C--:B------:R-:W-:Y:S01]  /*a470*/  LEA.HI.X.SX32 R5, R10, R32.reuse, 0x1, P6 ;  /* 0x000000200a057211 */ /* 0x080fe200030f0eff */
[----:B--2---:R-:W-:Y:S01]  /*a480*/  IMAD R7, R19, 0x2, R6 ;  /* 0x0000000213077824 */ /* 0x004fe200078e0206 */
[-C--:B------:R-:W-:Y:S01]  /*a490*/  IADD3 R10, P6, R6, R3.reuse, RZ ;  /* 0x00000003060a7210 */ /* 0x080fe20007fde0ff */
[----:B------:R-:W0:Y:S01]  /*a4a0*/  LDC R19, c[0x0][0x248] ;  /* 0x00009200ff137b82 */ /* 0x000e220000000800 */
[----:B------:R-:W-:Y:S01]  /*a4b0*/  ISETP.LT.AND P5, PT, R60, UR5, !P0 ;  /* 0x000000053c007c0c */ /* 0x000fe2000c7a1270 */
[----:B------:R2:W-:Y:S01]  /*a4c0*/  @P4 STG.E.U8 desc[UR12][R8.64], R15 ;  /* 0x0000000f08004986 */ /* 0x0005e2000c10110c */
[----:B------:R-:W-:Y:S01]  /*a4d0*/  PRMT R13, R25, 0x7772, RZ ;  /* 0x00007772190d7816 */ /* 0x000fe200000000ff */
[----:B------:R-:W-:Y:S01]  /*a4e0*/  ULDC UR5, c[0x0][0x22c] ;  /* 0x00008b0000057ab9 */ /* 0x000fe20000000800 */
[----:B------:R-:W-:Y:S02]  /*a4f0*/  LEA.HI.X.SX32 R11, R6, R32, 0x1, P6 ;  /* 0x00000020060b7211 */ /* 0x000fe400030f0eff */
[----:B------:R-:W-:Y:S01]  /*a500*/  PRMT R17, R27, 0x7772, RZ ;  /* 0x000077721b117816 */ /* 0x000fe200000000ff */
[----:B------:R1:W-:Y:S01]  /*a510*/  @P2 STG.E.U8 desc[UR12][R4.64], R13 ;  /* 0x0000000d04002986 */ /* 0x0003e2000c10110c */
[----:B--2---:R-:W-:-:S02]  /*a520*/  IADD3 R8, P6, R7, R3, RZ ;  /* 0x0000000307087210 */ /* 0x004fc40007fde0ff */
[----:B------:R-:W-:Y:S02]  /*a530*/  PRMT R15, R26, 0x7772, RZ ;  /* 0x000077721a0f7816 */ /* 0x000fe400000000ff */
[----:B------:R-:W-:Y:S01]  /*a540*/  LEA.HI.X.SX32 R9, R7, R32, 0x1, P6 ;  /* 0x0000002007097211 */ /* 0x000fe200030f0eff */
[----:B-1----:R-:W-:Y:S01]  /*a550*/  IMAD R13, R12, 0x2, R7 ;  /* 0x000000020c0d7824 */ /* 0x002fe200078e0207 */
[----:B------:R-:W-:Y:S01]  /*a560*/  ISETP.LT.AND P4, PT, R57, UR5, !P0 ;  /* 0x0000000539007c0c */ /* 0x000fe2000c781270 */
[----:B------:R-:W-:Y:S01]  /*a570*/  ULDC UR5, c[0x0][0x22c] ;  /* 0x00008b0000057ab9 */ /* 0x000fe20000000800 */
[----:B------:R-:W-:Y:S01]  /*a580*/  @P3 STG.E.U8 desc[UR12][R10.64], R15 ;  /* 0x0000000f0a003986 */ /* 0x000fe2000c10110c */
[----:B---3--:R-:W-:Y:S01]  /*a590*/  IMAD R14, R14, 0x2, R13 ;  /* 0x000000020e0e7824 */ /* 0x008fe200078e020d */
[----:B------:R-:W-:Y:S01]  /*a5a0*/  ISETP.LT.AND P2, PT, R61, UR5, !P0 ;  /* 0x000000053d007c0c */ /* 0x000fe2000c741270 */
[----:B------:R-:W-:Y:S01]  /*a5b0*/  ULDC UR5, c[0x0][0x22c] ;  /* 0x00008b0000057ab9 */ /* 0x000fe20000000800 */
[----:B------:R1:W-:Y:S04]  /*a5c0*/  @P5 STG.E.U8 desc[UR12][R8.64], R17 ;  /* 0x0000001108005986 */ /* 0x0003e8000c10110c */
[----:B------:R2:W3:Y:S01]  /*a5d0*/  LDS.128 R4, [R0+UR4] ;  /* 0x0000000400047984 */ /* 0x0004e20008000c00 */
[-C--:B------:R-:W-:Y:S01]  /*a5e0*/  IADD3 R12, P5, R13, R3.reuse, RZ ;  /* 0x000000030d0c7210 */ /* 0x080fe20007fbe0ff */
[----:B------:R-:W-:Y:S01]  /*a5f0*/  ULDC UR4, c[0x0][0x22c] ;  /* 0x00008b0000047ab9 */ /* 0x000fe20000000800 */
[----:B-1----:R-:W1:Y:S01]  /*a600*/  LDC R17, c[0x0][0x248] ;  /* 0x00009200ff117b82 */ /* 0x002e620000000800 */
[----:B------:R-:W-:-:S02]  /*a610*/  IADD3 R8, P6, R14, R3, RZ ;  /* 0x000000030e087210 */ /* 0x000fc40007fde0ff */
[-C--:B------:R-:W-:Y:S02]  /*a620*/  LEA.HI.X.SX32 R13, R13, R32.reuse, 0x1, P5 ;  /* 0x000000200d0d7211 */ /* 0x080fe400028f0eff */
[----:B------:R-:W-:Y:S02]  /*a630*/  PRMT R15, R24, 0x7773, RZ ;  /* 0x00007773180f7816 */ /* 0x000fe400000000ff */
[-C--:B------:R-:W-:Y:S01]  /*a640*/  LEA.HI.X.SX32 R9, R14, R32.reuse, 0x1, P6 ;  /* 0x000000200e097211 */ /* 0x080fe200030f0eff */
[----:B0-----:R-:W-:Y:S01]  /*a650*/  IMAD R14, R19, 0x2, R14 ;  /* 0x00000002130e7824 */ /* 0x001fe200078e020e */
[----:B------:R-:W-:Y:S02]  /*a660*/  PRMT R25, R25, 0x7773, RZ ;  /* 0x0000777319197816 */ /* 0x000fe400000000ff */
[----:B------:R-:W-:Y:S01]  /*a670*/  ISETP.LT.AND P3, PT, R58, UR5, !P0 ;  /* 0x000000053a007c0c */ /* 0x000fe2000c761270 */
[----:B------:R0:W-:Y:S01]  /*a680*/  @P4 STG.E.U8 desc[UR12][R12.64], R15 ;  /* 0x0000000f0c004986 */ /* 0x0001e2000c10110c */
[----:B--2---:R-:W-:Y:S01]  /*a690*/  IMAD R0, R21, 0x2, R14 ;  /* 0x0000000215007824 */ /* 0x004fe200078e020e */
[----:B------:R-:W-:Y:S01]  /*a6a0*/  ISETP.LT.AND P5, PT, R42, UR4, !P0 ;  /* 0x000000042a007c0c */ /* 0x000fe2000c7a1270 */
[----:B------:R-:W2:Y:S01]  /*a6b0*/  LDC R21, c[0x0][0x248] ;  /* 0x00009200ff157b82 */ /* 0x000ea20000000800 */
[----:B------:R4:W-:Y:S01]  /*a6c0*/  @P2 STG.E.U8 desc[UR12][R8.64], R25 ;  /* 0x0000001908002986 */ /* 0x0009e2000c10110c */
[CC--:B------:R-:W-:Y:S01]  /*a6d0*/  IADD3 R10, P2, R14.reuse, R3.reuse, RZ ;  /* 0x000000030e0a7210 */ /* 0x0c0fe20007f5e0ff */
[----:B------:R-:W-:Y:S01]  /*a6e0*/  ULDC UR4, c[0x0][0x22c] ;  /* 0x00008b0000047ab9 */ /* 0x000fe20000000800 */
[----:B------:R-:W-:Y:S01]  /*a6f0*/  PRMT R27, R27, 0x7773, RZ ;  /* 0x000077731b1b7816 */ /* 0x000fe200000000ff */
[----:B------:R-:W-:Y:S01]  /*a700*/  ULDC UR5, c[0x0][0x22c] ;  /* 0x00008b0000057ab9 */ /* 0x000fe20000000800 */
[----:B------:R-:W-:Y:S01]  /*a710*/  LEA.HI.X.SX32 R11, R14, R32, 0x1, P2 ;  /* 0x000000200e0b7211 */ /* 0x000fe200010f0eff */
[----:B------:R-:W-:Y:S01]  /*a720*/  IMAD R14, R23, 0x2, R0 ;  /* 0x00000002170e7824 */ /* 0x000fe200078e0200 */
[----:B0-----:R-:W-:Y:S01]  /*a730*/  PRMT R15, R26, 0x7773, RZ ;  /* 0x000077731a0f7816 */ /* 0x001fe200000000ff */
[----:B------:R-:W0:Y:S01]  /*a740*/  LDC R23, c[0x0][0x248] ;  /* 0x00009200ff177b82 */ /* 0x000e220000000800 */
[----:B------:R-:W-:-:S03]  /*a750*/  IADD3 R12, P2, R0, R3, RZ ;  /* 0x00000003000c7210 */ /* 0x000fc60007f5e0ff */
[----:B------:R5:W-:Y:S01]  /*a760*/  @P3 STG.E.U8 desc[UR12][R10.64], R15 ;  /* 0x0000000f0a003986 */ /* 0x000be2000c10110c */
[-C--:B------:R-:W-:Y:S01]  /*a770*/  LEA.HI.X.SX32 R13, R0, R32.reuse, 0x1, P2 ;  /* 0x00000020000d7211 */ /* 0x080fe200010f0eff */
[----:B-1----:R-:W-:Y:S01]  /*a780*/  IMAD R0, R17, 0x2, R14 ;  /* 0x0000000211007824 */ /* 0x002fe200078e020e */
[CC--:B----4-:R-:W-:Y:S01]  /*a790*/  IADD3 R8, P3, R14.reuse, R3.reuse, RZ ;  /* 0x000000030e087210 */ /* 0x0d0fe20007f7e0ff */
[----:B------:R-:W1:Y:S01]  /*a7a0*/  LDC R25, c[0x0][0x248] ;  /* 0x00009200ff197b82 */ /* 0x000e620000000800 */
[----:B------:R-:W-:Y:S01]  /*a7b0*/  ISETP.LT.AND P4, PT, R43, UR4, !P0 ;  /* 0x000000042b007c0c */ /* 0x000fe2000c781270 */
[----:B------:R4:W-:Y:S01]  /*a7c0*/  @P5 STG.E.U8 desc[UR12][R12.64], R27 ;  /* 0x0000001b0c005986 */ /* 0x0009e2000c10110c */
[-C--:B------:R-:W-:Y:S01]  /*a7d0*/  LEA.HI.X.SX32 R9, R14, R32.reuse, 0x1, P3 ;  /* 0x000000200e097211 */ /* 0x080fe200018f0eff */
[----:B------:R-:W-:Y:S01]  /*a7e0*/  ULDC UR4, c[0x0][0x22c] ;  /* 0x00008b0000047ab9 */ /* 0x000fe20000000800 */
[----:B------:R-:W-:Y:S01]  /*a7f0*/  IMAD R14, R29, 0x2, R0 ;  /* 0x000000021d0e7824 */ /* 0x000fe200078e0200 */
[----:B------:R-:W-:Y:S01]  /*a800*/  ISETP.LT.AND P6, PT, R44, UR4, !P0 ;  /* 0x000000042c007c0c */ /* 0x000fe2000c7c1270 */
[----:B------:R-:W-:Y:S01]  /*a810*/  ULDC UR4, c[0x0][0x22c] ;  /* 0x00008b0000047ab9 */ /* 0x000fe20000000800 */
[C---:B-----5:R-:W-:Y:S01]  /*a820*/  IADD3 R10, P5, R0.reuse, R3, RZ ;  /* 0x00000003000a7210 */ /* 0x060fe20007fbe0ff */
[----:B------:R-:W5:Y:S01]  /*a830*/  LDC R29, c[0x0][0x248] ;  /* 0x00009200ff1d7b82 */ /* 0x000f620000000800 */
[----:B------:R-:W-:Y:S01]  /*a840*/  ISETP.LT.AND P2, PT, R45, UR4, !P0 ;  /* 0x000000042d007c0c */ /* 0x000fe2000c741270 */
[----:B------:R-:W-:Y:S01]  /*a850*/  ULDC UR4, c[0x0][0x22c] ;  /* 0x00008b0000047ab9 */ /* 0x000fe20000000800 */
[----:B------:R-:W-:-:S02]  /*a860*/  LEA.HI.X.SX32 R11, R0, R32, 0x1, P5 ;  /* 0x00000020000b7211 */ /* 0x000fc400028f0eff */
[-C--:B----4-:R-:W-:Y:S02]  /*a870*/  IADD3 R12, P5, R14, R3.reuse, RZ ;  /* 0x000000030e0c7210 */ /* 0x090fe40007fbe0ff */
[----:B---3--:R-:W-:Y:S01]  /*a880*/  PRMT R19, R4, 0x7770, RZ ;  /* 0x0000777004137816 */ /* 0x008fe200000000ff */
[----:B------:R-:W3:Y:S01]  /*a890*/  LDC R27, c[0x0][0x248] ;  /* 0x00009200ff1b7b82 */ /* 0x000ee20000000800 */
[----:B------:R-:W-:Y:S01]  /*a8a0*/  LEA.HI.X.SX32 R13, R14, R32, 0x1, P5 ;  /* 0x000000200e0d7211 */ /* 0x000fe200028f0eff */
[----:B--2---:R-:W-:Y:S01]  /*a8b0*/  IMAD R14, R21, 0x2, R14 ;  /* 0x00000002150e7824 */ /* 0x004fe200078e020e */
[----:B------:R-:W-:Y:S02]  /*a8c0*/  PRMT R17, R5, 0x7770, RZ ;  /* 0x0000777005117816 */ /* 0x000fe400000000ff */
[----:B------:R-:W-:Y:S01]  /*a8d0*/  ISETP.LT.AND P3, PT, R46, UR4, !P0 ;  /* 0x000000042e007c0c */ /* 0x000fe2000c761270 */
[----:B------:R-:W-:Y:S02]  /*a8e0*/  ULDC UR4, c[0x0][0x22c] ;  /* 0x00008b0000047ab9 */ /* 0x000fe40000000800 */
[----:B------:R-:W2:Y:S01]  /*a8f0*/  LDC R21, c[0x0][0x248] ;  /* 0x00009200ff157b82 */ /* 0x000ea20000000800 */
[----:B------:R-:W-:Y:S01]  /*a900*/  PRMT R15, R6, 0x7770, RZ ;  /* 0x00007770060f7816 */ /* 0x000fe200000000ff */
[----:B------:R4:W-:Y:S01]  /*a910*/  @P4 STG.E.U8 desc[UR12][R8.64], R19 ;  /* 0x0000001308004986 */ /* 0x0009e2000c10110c */
[----:B0-----:R-:W-:Y:S01]  /*a920*/  IMAD R0, R23, 0x2, R14 ;  /* 0x0000000217007824 */ /* 0x001fe200078e020e */
[----:B------:R-:W-:Y:S01]  /*a930*/  ISETP.LT.AND P4, PT, R47, UR4, !P0 ;  /* 0x000000042f007c0c */ /* 0x000fe2000c781270 */
[----:B------:R-:W-:Y:S01]  /*a940*/  ULDC UR4, c[0x0][0x22c] ;  /* 0x00008b0000047ab9 */ /* 0x000fe20000000800 */
[----:B------:R0:W-:Y:S02]  /*a950*/  @P6 STG.E.U8 desc[UR12][R10.64], R17 ;  /* 0x000000110a006986 */ /* 0x0001e4000c10110c */
[----:B------:R-:W5:Y:S02]  /*a960*/  LDC R23, c[0x0][0x248] ;  /* 0x00009200ff177b82 */ /* 0x000f640000000800 */
[----:B------:R1:W-:Y:S01]  /*a970*/  @P2 STG.E.U8 desc[UR12][R12.64], R15 ;  /* 0x0000000f0c002986 */ /* 0x0003e2000c10110c */
[----:B----4-:R-:W-:-:S02]  /*a980*/  IADD3 R8, P2, R14, R3, RZ ;  /* 0x000000030e087210 */ /* 0x010fc40007f5e0ff */
[----:B0-----:R-:W-:Y:S02]  /*a990*/  IADD3 R10, P6, R0, R3, RZ ;  /* 0x00000003000a7210 */ /* 0x001fe40007fde0ff */
[-C--:B------:R-:W-:Y:S02]  /*a9a0*/  LEA.HI.X.SX32 R9, R14, R32.reuse, 0x1, P2 ;  /* 0x000000200e097211 */ /* 0x080fe400010f0eff */
[----:B------:R-:W-:Y:S01]  /*a9b0*/  PRMT R17, R7, 0x7770, RZ ;  /* 0x0000777007117816 */ /* 0x000fe200000000ff */
[----:B-1----:R-:W-:Y:S01]  /*a9c0*/  IMAD R13, R25, 0x2, R0 ;  /* 0x00000002190d7824 */ /* 0x002fe200078e0200 */
[----:B------:R-:W-:Y:S01]  /*a9d0*/  LEA.HI.X.SX32 R11, R0, R32, 0x1, P6 ;  /* 0x00000020000b7211 */ /* 0x000fe200030f0eff */
[----:B------:R-:W0:Y:S01]  /*a9e0*/  LDC R25, c[0x0][0x248] ;  /* 0x00009200ff197b82 */ /* 0x000e220000000800 */
[----:B------:R-:W-:Y:S02]  /*a9f0*/  PRMT R15, R4, 0x7771, RZ ;  /* 0x00007771040f7816 */ /* 0x000fe400000000ff */
[----:B------:R-:W-:Y:S01]  /*aa00*/  ISETP.LT.AND P5, PT, R48, UR4, !P0 ;  /* 0x0000000430007c0c */ /* 0x000fe2000c7a1270 */
[----:B------:R-:W-:Y:S01]  /*aa10*/  @P3 STG.E.U8 desc[UR12][R8.64], R17 ;  /* 0x0000001108003986 */ /* 0x000fe2000c10110c */
[----:B------:R-:W-:Y:S01]  /*aa20*/  IMAD R0, R16, 0x2, R13 ;  /* 0x0000000210007824 */ /* 0x000fe200078e020d */
[----:B------:R-:W-:-:S02]  /*aa30*/  ULDC UR4, c[0x0][0x22c] ;  /* 0x00008b0000047ab9 */ /* 0x000fc40000000800 */
[----:B------:R1:W-:Y:S01]  /*aa40*/  @P4 STG.E.U8 desc[UR12][R10.64], R15 ;  /* 0x0000000f0a004986 */ /* 0x0003e2000c10110c */
[-C--:B------:R-:W-:Y:S01]  /*aa50*/  IADD3 R12, P4, R13, R3.reuse, RZ ;  /* 0x000000030d0c7210 */ /* 0x080fe20007f9e0ff */
[----:B--2---:R-:W-:Y:S01]  /*aa60*/  IMAD R14, R21, 0x2, R0 ;  /* 0x00000002150e7824 */ /* 0x004fe200078e0200 */
[----:B------:R-:W-:Y:S01]  /*aa70*/  PRMT R19, R5, 0x7771, RZ ;  /* 0x0000777105137816 */ /* 0x000fe200000000ff */
[----:B------:R-:W2:Y:S01]  /*aa80*/  LDC R21, c[0x0][0x248] ;  /* 0x00009200ff157b82 */ /* 0x000ea20000000800 */
[----:B------:R-:W-:Y:S02]  /*aa90*/  LEA.HI.X.SX32 R13, R13, R32, 0x1, P4 ;  /* 0x000000200d0d7211 */ /* 0x000fe400020f0eff */
[----:B------:R-:W-:Y:S01]  /*aaa0*/  ISETP.LT.AND P2, PT, R49, UR4, !P0 ;  /* 0x0000000431007c0c */ /* 0x000fe2000c741270 */
[----:B------:R-:W-:Y:S02]  /*aab0*/  ULDC UR4, c[0x0][0x22c] ;  /* 0x00008b0000047ab9 */ /* 0x000fe40000000800 */
[----:B------:R-:W-:Y:S01]  /*aac0*/  ISETP.LT.AND P3, PT, R50, UR4, !P0 ;  /* 0x0000000432007c0c */ /* 0x000fe2000c761270 */
[----:B------:R4:W-:Y:S01]  /*aad0*/  @P5 STG.E.U8 desc[UR12][R12.64], R19 ;  /* 0x000000130c005986 */ /* 0x0009e2000c10110c */
[-C--:B-1----:R-:W-:Y:S01]  /*aae0*/  IADD3 R10, P5, R14, R3.reuse, RZ ;  /* 0x000000030e0a7210 */ /* 0x082fe20007fbe0ff */
[----:B------:R-:W-:Y:S01]  /*aaf0*/  ULDC UR4, c[0x0][0x22c] ;  /* 0x00008b0000047ab9 */ /* 0x000fe20000000800 */
[----:B------:R-:W-:-:S02]  /*ab00*/  IADD3 R8, P4, R0, R3, RZ ;  /* 0x0000000300087210 */ /* 0x000fc40007f9e0ff */
[-C--:B------:R-:W-:Y:S01]  /*ab10*/  LEA.HI.X.SX32 R11, R14, R32.reuse, 0x1, P5 ;  /* 0x000000200e0b7211 */ /* 0x080fe200028f0eff */
[----:B-----5:R-:W-:Y:S01]  /*ab20*/  IMAD R14, R23, 0x2, R14 ;  /* 0x00000002170e7824 */ /* 0x020fe200078e020e */
[----:B------:R-:W-:Y:S02]  /*ab30*/  PRMT R17, R6, 0x7771, RZ ;  /* 0x0000777106117816 */ /* 0x000fe400000000ff */
[----:B------:R-:W-:Y:S02]  /*ab40*/  LEA.HI.X.SX32 R9, R0, R32, 0x1, P4 ;  /* 0x0000002000097211 */ /* 0x000fe400020f0eff */
[----:B------:R-:W-:Y:S01]  /*ab50*/  PRMT R15, R7, 0x7771, RZ ;  /* 0x00007771070f7816 */ /* 0x000fe200000000ff */
[----:B----4-:R-:W1:Y:S01]  /*ab60*/  LDC R19, c[0x0][0x248] ;  /* 0x00009200ff137b82 */ /* 0x010e620000000800 */
[----:B------:R-:W-:Y:S01]  /*ab70*/  ISETP.LT.AND P6, PT, R51, UR4, !P0 ;  /* 0x0000000433007c0c */ /* 0x000fe2000c7c1270 */
[----:B------:R-:W-:Y:S01]  /*ab80*/  ULDC UR4, c[0x0][0x22c] ;  /* 0x00008b0000047ab9 */ /* 0x000fe20000000800 */
[----:B0-----:R-:W-:Y:S01]  /*ab90*/  IMAD R0, R25, 0x2, R14 ;  /* 0x0000000219007824 */ /* 0x001fe200078e020e */
[----:B------:R-:W-:Y:S01]  /*aba0*/  ISETP.LT.AND P4, PT, R52, UR4, !P0 ;  /* 0x0000000434007c0c */ /* 0x000fe2000c781270 */
[----:B------:R0:W-:Y:S01]  /*abb0*/  @P2 STG.E.U8 desc[UR12][R8.64], R17 ;  /* 0x0000001108002986 */ /* 0x0001e2000c10110c */
[----:B------:R-:W-:-:S02]  /*abc0*/  ULDC UR4, c[0x0][0x22c] ;  /* 0x00008b0000047ab9 */ /* 0x000fc40000000800 */
[----:B------:R-:W4:Y:S01]  /*abd0*/  LDC R25, c[0x0][0x248] ;  /* 0x00009200ff197b82 */ /* 0x000f220000000800 */
[----:B------:R5:W-:Y:S01]  /*abe0*/  @P3 STG.E.U8 desc[UR12][R10.64], R15 ;  /* 0x0000000f0a003986 */ /* 0x000be2000c10110c */
[----:B------:R-:W-:-:S04]  /*abf0*/  IADD3 R12, P3, R14, R3, RZ ;  /* 0x000000030e0c7210 */ /* 0x000fc80007f7e0ff */
[-C--:B------:R-:W-:Y:S02]  /*ac00*/  LEA.HI.X.SX32 R13, R14, R32.reuse, 0x1, P3 ;  /* 0x000000200e0d7211 */ /* 0x080fe400018f0eff */
[----:B------:R-:W3:Y:S01]  /*ac10*/  LDC R14, c[0x0][0x248] ;  /* 0x00009200ff0e7b82 */ /* 0x000ee20000000800 */
[----:B0-----:R-:W-:Y:S02]  /*ac20*/  IADD3 R8, P5, R0, R3, RZ ;  /* 0x0000000300087210 */ /* 0x001fe40007fbe0ff */
[----:B------:R-:W-:Y:S02]  /*ac30*/  PRMT R17, R4, 0x7772, RZ ;  /* 0x0000777204117816 */ /* 0x000fe400000000ff */
[----:B------:R-:W-:Y:S01]  /*ac40*/  LEA.HI.X.SX32 R9, R0, R32, 0x1, P5 ;  /* 0x0000002000097211 */ /* 0x000fe200028f0eff */
[----:B--2---:R-:W-:Y:S01]  /*ac50*/  IMAD R0, R21, 0x2, R0 ;  /* 0x0000000215007824 */ /* 0x004fe200078e0200 */
[----:B-----5:R-:W-:Y:S01]  /*ac60*/  PRMT R15, R5, 0x7772, RZ ;  /* 0x00007772050f7816 */ /* 0x020fe200000000ff */
[----:B------:R-:W-:Y:S01]  /*ac70*/  @P6 STG.E.U8 desc[UR12][R12.64], R17 ;  /* 0x000000110c006986 */ /* 0x000fe2000c10110c */
[----:B------:R-:W-:Y:S01]  /*ac80*/  ISETP.LT.AND P2, PT, R53, UR4, !P0 ;  /* 0x0000000435007c0c */ /* 0x000fe2000c741270 */
[----:B------:R-:W-:-:S02]  /*ac90*/  ULDC UR4, c[0x0][0x22c] ;  /* 0x00008b0000047ab9 */ /* 0x000fc40000000800 */
[----:B------:R3:W-:Y:S01]  /*aca0*/  @P4 STG.E.U8 desc[UR12][R8.64], R15 ;  /* 0x0000000f08004986 */ /* 0x0007e2000c10110c */
[----:B------:R-:W-:Y:S02]  /*acb0*/  IADD3 R10, P4, R0, R3, RZ ;  /* 0x00000003000a7210 */ /* 0x000fe40007f9e0ff */
[----:B------:R-:W-:Y:S01]  /*acc0*/  ISETP.LT.AND P3, PT, R54, UR4, !P0 ;  /* 0x0000000436007c0c */ /* 0x000fe2000c761270 */
[----:B------:R-:W-:Y:S01]  /*acd0*/  ULDC UR4, c[0x0][0x22c] ;  /* 0x00008b0000047ab9 */ /* 0x000fe20000000800 */
[----:B------:R-:W-:Y:S01]  /*ace0*/  LEA.HI.X.SX32 R11, R0, R32, 0x1, P4 ;  /* 0x00000020000b7211 */ /* 0x000fe200020f0eff */
[----:B-1----:R-:W-:Y:S01]  /*acf0*/  IMAD R0, R19, 0x2, R0 ;  /* 0x0000000213007824 */ /* 0x002fe200078e0200 */
[----:B------:R-:W-:Y:S01]  /*ad00*/  ISETP.LT.AND P5, PT, R55, UR4, !P0 ;  /* 0x0000000437007c0c */ /* 0x000fe2000c7a1270 */
[----:B------:R-:W-:Y:S01]  /*ad10*/  ULDC UR4, c[0x0][0x22c] ;  /* 0x00008b0000047ab9 */ /* 0x000fe20000000800 */
[----:B------:R-:W-:Y:S02]  /*ad20*/  PRMT R23, R6, 0x7772, RZ ;  /* 0x0000777206177816 */ /* 0x000fe400000000ff */
[----:B------:R-:W-:-:S02]  /*ad30*/  ISETP.LT.AND P4, PT, R56, UR4, !P0 ;  /* 0x0000000438007c0c */ /* 0x000fc4000c781270 */
[----:B------:R-:W-:Y:S01]  /*ad40*/  ISETP.LT.AND P0, PT, R2, UR5, !P0 ;  /* 0x0000000502007c0c */ /* 0x000fe2000c701270 */
[----:B----4-:R-:W-:Y:S01]  /*ad50*/  IMAD R2, R25, 0x2, R0 ;  /* 0x0000000219027824 */ /* 0x010fe200078e0200 */
[----:B------:R0:W-:Y:S01]  /*ad60*/  @P2 STG.E.U8 desc[UR12][R10.64], R23 ;  /* 0x000000170a002986 */ /* 0x0001e2000c10110c */
[----:B------:R-:W-:Y:S02]  /*ad70*/  PRMT R19, R4, 0x7773, RZ ;  /* 0x0000777304137816 */ /* 0x000fe400000000ff */
[C---:B------:R-:W-:Y:S01]  /*ad80*/  IADD3 R4, P2, R0.reuse, R3, RZ ;  /* 0x0000000300047210 */ /* 0x040fe20007f5e0ff */
[----:B---3--:R-:W-:Y:S01]  /*ad90*/  IMAD R9, R27, 0x2, R2 ;  /* 0x000000021b097824 */ /* 0x008fe200078e0202 */
[----:B------:R-:W-:Y:S02]  /*ada0*/  PRMT R17, R5, 0x7773, RZ ;  /* 0x0000777305117816 */ /* 0x000fe400000000ff */
[----:B------:R-:W-:Y:S01]  /*adb0*/  LEA.HI.X.SX32 R5, R0, R32, 0x1, P2 ;  /* 0x0000002000057211 */ /* 0x000fe200010f0eff */
[----:B------:R-:W-:Y:S01]  /*adc0*/  IMAD R0, R14, 0x2, R9 ;  /* 0x000000020e007824 */ /* 0x000fe200078e0209 */
[----:B------:R-:W-:-:S02]  /*add0*/  PRMT R21, R7, 0x7772, RZ ;  /* 0x0000777207157816 */ /* 0x000fc400000000ff */
[----:B------:R-:W-:Y:S02]  /*ade0*/  PRMT R15, R6, 0x7773, RZ ;  /* 0x00007773060f7816 */ /* 0x000fe400000000ff */
[-C--:B------:R-:W-:Y:S01]  /*adf0*/  IADD3 R6, P6, R2, R3.reuse, RZ ;  /* 0x0000000302067210 */ /* 0x080fe20007fde0ff */
[----:B------:R1:W-:Y:S01]  /*ae00*/  @P3 STG.E.U8 desc[UR12][R4.64], R21 ;  /* 0x0000001504003986 */ /* 0x0003e2000c10110c */
[-C--:B------:R-:W-:Y:S02]  /*ae10*/  IADD3 R8, P2, R9, R3.reuse, RZ ;  /* 0x0000000309087210 */ /* 0x080fe40007f5e0ff */
[----:B0-----:R-:W-:Y:S02]  /*ae20*/  IADD3 R10, P3, R0, R3, RZ ;  /* 0x00000003000a7210 */ /* 0x001fe40007f7e0ff */
[----:B------:R-:W-:Y:S01]  /*ae30*/  PRMT R13, R7, 0x7773, RZ ;  /* 0x00007773070d7816 */ /* 0x000fe200000000ff */
[----:B------:R-:W-:Y:S01]  /*ae40*/  IMAD R12, R29, 0x2, R0 ;  /* 0x000000021d0c7824 */ /* 0x000fe200078e0200 */
[----:B------:R-:W-:-:S02]  /*ae50*/  LEA.HI.X.SX32 R7, R2, R32, 0x1, P6 ;  /* 0x0000002002077211 */ /* 0x000fc400030f0eff */
[-C--:B------:R-:W-:Y:S02]  /*ae60*/  LEA.HI.X.SX32 R9, R9, R32.reuse, 0x1, P2 ;  /* 0x0000002009097211 */ /* 0x080fe400010f0eff */
[----:B------:R-:W-:Y:S01]  /*ae70*/  LEA.HI.X.SX32 R11, R0, R32, 0x1, P3 ;  /* 0x00000020000b7211 */ /* 0x000fe200018f0eff */
[----:B------:R1:W-:Y:S01]  /*ae80*/  @P5 STG.E.U8 desc[UR12][R6.64], R19 ;  /* 0x0000001306005986 */ /* 0x0003e2000c10110c */
[----:B------:R-:W-:-:S03]  /*ae90*/  IADD3 R2, P2, R12, R3, RZ ;  /* 0x000000030c027210 */ /* 0x000fc60007f5e0ff */
[----:B------:R1:W-:Y:S01]  /*aea0*/  @P4 STG.E.U8 desc[UR12][R8.64], R17 ;  /* 0x0000001108004986 */ /* 0x0003e2000c10110c */
[----:B------:R-:W-:-:S03]  /*aeb0*/  LEA.HI.X.SX32 R3, R12, R32, 0x1, P2 ;  /* 0x000000200c037211 */ /* 0x000fc600010f0eff */
[----:B------:R1:W-:Y:S01]  /*aec0*/  @P0 STG.E.U8 desc[UR12][R10.64], R15 ;  /* 0x0000000f0a000986 */ /* 0x0003e2000c10110c */
[----:B------:R-:W-:Y:S05]  /*aed0*/  @!P1 EXIT ;  /* 0x000000000000994d */ /* 0x000fea0003800000 */
[----:B------:R-:W-:Y:S01]  /*aee0*/  STG.E.U8 desc[UR12][R2.64], R13 ;  /* 0x0000000d02007986 */ /* 0x000fe2000c10110c */
[----:B------:R-:W-:Y:S05]  /*aef0*/  EXIT ;  /* 0x000000000000794d */ /* 0x000fea0003800000 */
.L_x_2:
[----:B------:R-:W-:-:S00]  /*af00*/  BRA `(.L_x_2) ;  /* 0xfffffffc00fc7947 */ /* 0x000fc0000383ffff */
[----:B------:R-:W-:-:S00]  /*af10*/  NOP ;  /* 0x0000000000007918 */ /* 0x000fc00000000000 */
        /* <DEDUP_REMOVED lines=14> */
.L_x_3:


//--------------------- .nv.shared.matmul_kernel  --------------------------
	.section	.nv.shared.matmul_kernel,"aw",@nobits
	.sectionflags	@""
	.align	16
	.zero		1024


//--------------------- .nv.shared.reserved.0     --------------------------
	.section	.nv.shared.reserved.0,"aw",@nobits
	.weak		__nv_reservedSMEM_offset_0_alias
	.size		__nv_reservedSMEM_offset_0_alias, 0, 0
	.other		__nv_reservedSMEM_offset_0_alias,@"STO_CUDA_RESERVED_SHARED STV_DEFAULT"
__nv_reservedSMEM_offset_0_alias:
	.zero		0


//--------------------- .nv.constant0.matmul_kernel --------------------------
	.section	.nv.constant0.matmul_kernel,"a",@progbits
	.sectionflags	@""
	.align	4
.nv.constant0.matmul_kernel:
	.zero		608


//--------------------- SYMBOLS --------------------------

	.type		.nv.reservedSmem.offset0,@object
	.size		.nv.reservedSmem.offset0,0x4
